//
// Generated by NVIDIA NVVM Compiler
//
// Compiler Build ID: CL-36424714
// Cuda compilation tools, release 13.0, V13.0.88
// Based on NVVM 20.0.0
//

.version 9.0
.target sm_100
.address_size 64

	// .globl	_Z11trap_kernelffifPf
.func  (.param .b64 func_retval0) __internal_accurate_pow
(
	.param .b64 __internal_accurate_pow_param_0
)
;
// _ZZ11trap_kernelffifPfE3sum has been demoted

.visible .entry _Z11trap_kernelffifPf(
	.param .f32 _Z11trap_kernelffifPf_param_0,
	.param .f32 _Z11trap_kernelffifPf_param_1,
	.param .u32 _Z11trap_kernelffifPf_param_2,
	.param .f32 _Z11trap_kernelffifPf_param_3,
	.param .u64 .ptr .align 1 _Z11trap_kernelffifPf_param_4
)
{
	.reg .pred 	%p<66>;
	.reg .b32 	%r<92>;
	.reg .b32 	%f<45>;
	.reg .b64 	%rd<5>;
	.reg .b64 	%fd<125>;
	// demoted variable
	.shared .align 4 .b8 _ZZ11trap_kernelffifPfE3sum[256];
	ld.param.f32 	%f18, [_Z11trap_kernelffifPf_param_0];
	ld.param.u32 	%r29, [_Z11trap_kernelffifPf_param_2];
	ld.param.f32 	%f19, [_Z11trap_kernelffifPf_param_3];
	ld.param.u64 	%rd1, [_Z11trap_kernelffifPf_param_4];
	mov.u32 	%r1, %tid.x;
	mov.u32 	%r30, %ntid.x;
	mov.u32 	%r2, %ctaid.x;
	mul.lo.s32 	%r3, %r2, %r30;
	add.s32 	%r31, %r1, %r3;
	add.s32 	%r91, %r31, 1;
	setp.ge.s32 	%p2, %r91, %r29;
	mov.f32 	%f40, 0f00000000;
	@%p2 bra 	$L__BB0_34;
	mov.f64 	%fd43, 0d4000000000000000;
	{
	.reg .b32 %temp; 
	mov.b64 	{%temp, %r5}, %fd43;
	}
	and.b32  	%r6, %r5, 2146435072;
	setp.eq.s32 	%p3, %r6, 1062207488;
	setp.lt.s32 	%p4, %r5, 0;
	selp.b32 	%r7, 0, 2146435072, %p4;
	and.b32  	%r32, %r5, 2147483647;
	setp.ne.s32 	%p5, %r32, 1071644672;
	and.pred  	%p1, %p3, %p5;
	or.b32  	%r8, %r7, -2147483648;
	add.s32 	%r89, %r3, %r1;
	add.s32 	%r33, %r89, 16385;
	max.s32 	%r34, %r29, %r33;
	sub.s32 	%r35, %r34, %r89;
	add.s32 	%r10, %r35, -2;
	and.b32  	%r36, %r10, 49152;
	setp.eq.s32 	%p6, %r36, 49152;
	mov.f64 	%fd124, 0d0000000000000000;
	@%p6 bra 	$L__BB0_10;
	shr.u32 	%r37, %r10, 14;
	add.s32 	%r38, %r37, 1;
	and.b32  	%r39, %r38, 3;
	neg.s32 	%r88, %r39;
	mov.f64 	%fd124, 0d0000000000000000;
$L__BB0_3:
	.pragma "nounroll";
	setp.lt.s32 	%p7, %r5, 0;
	setp.eq.s32 	%p8, %r6, 1062207488;
	add.s32 	%r40, %r89, 1;
	cvt.rn.f32.u32 	%f21, %r40;
	fma.rn.f32 	%f1, %f19, %f21, %f18;
	cvt.f64.f32 	%fd2, %f1;
	{
	.reg .b32 %temp; 
	mov.b64 	{%temp, %r14}, %fd2;
	}
	abs.f64 	%fd3, %fd2;
	{ // callseq 0, 0
	.param .b64 param0;
	st.param.f64 	[param0], %fd3;
	.param .b64 retval0;
	call.uni (retval0), 
	__internal_accurate_pow, 
	(
	param0
	);
	ld.param.f64 	%fd45, [retval0];
	} // callseq 0
	setp.lt.s32 	%p10, %r14, 0;
	neg.f64 	%fd47, %fd45;
	selp.f64 	%fd48, %fd47, %fd45, %p8;
	selp.f64 	%fd49, %fd48, %fd45, %p10;
	setp.eq.f32 	%p11, %f1, 0f00000000;
	selp.b32 	%r41, %r14, 0, %p8;
	or.b32  	%r42, %r41, 2146435072;
	selp.b32 	%r43, %r42, %r41, %p7;
	mov.b32 	%r44, 0;
	mov.b64 	%fd50, {%r44, %r43};
	selp.f64 	%fd116, %fd50, %fd49, %p11;
	add.f64 	%fd51, %fd2, 0d4000000000000000;
	{
	.reg .b32 %temp; 
	mov.b64 	{%temp, %r45}, %fd51;
	}
	and.b32  	%r46, %r45, 2146435072;
	setp.ne.s32 	%p12, %r46, 2146435072;
	@%p12 bra 	$L__BB0_8;
	setp.nan.f32 	%p13, %f1, %f1;
	@%p13 bra 	$L__BB0_7;
	setp.neu.f64 	%p14, %fd3, 0d7FF0000000000000;
	@%p14 bra 	$L__BB0_8;
	setp.lt.s32 	%p15, %r14, 0;
	selp.b32 	%r47, %r8, %r7, %p1;
	selp.b32 	%r48, %r47, %r7, %p15;
	mov.b32 	%r49, 0;
	mov.b64 	%fd116, {%r49, %r48};
	bra.uni 	$L__BB0_8;
$L__BB0_7:
	mov.f64 	%fd52, 0d4000000000000000;
	add.rn.f64 	%fd116, %fd2, %fd52;
$L__BB0_8:
	setp.eq.f32 	%p16, %f1, 0f3F800000;
	selp.f64 	%fd53, 0d3FF0000000000000, %fd116, %p16;
	add.f64 	%fd54, %fd53, %fd2;
	add.f64 	%fd55, %fd54, 0d3FF0000000000000;
	sqrt.rn.f64 	%fd56, %fd55;
	add.f32 	%f22, %f1, 0f3F800000;
	cvt.f64.f32 	%fd57, %f22;
	div.rn.f64 	%fd58, %fd57, %fd56;
	add.f64 	%fd124, %fd124, %fd58;
	add.s32 	%r89, %r89, 16384;
	add.s32 	%r88, %r88, 1;
	setp.ne.s32 	%p17, %r88, 0;
	@%p17 bra 	$L__BB0_3;
	add.s32 	%r91, %r89, 1;
$L__BB0_10:
	setp.lt.u32 	%p18, %r10, 49152;
	@%p18 bra 	$L__BB0_33;
	selp.b32 	%r56, %r8, %r7, %p1;
$L__BB0_12:
	setp.lt.s32 	%p19, %r5, 0;
	setp.eq.s32 	%p20, %r6, 1062207488;
	cvt.rn.f32.u32 	%f23, %r91;
	fma.rn.f32 	%f2, %f19, %f23, %f18;
	cvt.f64.f32 	%fd12, %f2;
	{
	.reg .b32 %temp; 
	mov.b64 	{%temp, %r20}, %fd12;
	}
	abs.f64 	%fd13, %fd12;
	{ // callseq 1, 0
	.param .b64 param0;
	st.param.f64 	[param0], %fd13;
	.param .b64 retval0;
	call.uni (retval0), 
	__internal_accurate_pow, 
	(
	param0
	);
	ld.param.f64 	%fd59, [retval0];
	} // callseq 1
	setp.lt.s32 	%p22, %r20, 0;
	neg.f64 	%fd61, %fd59;
	selp.f64 	%fd62, %fd61, %fd59, %p20;
	selp.f64 	%fd63, %fd62, %fd59, %p22;
	setp.eq.f32 	%p23, %f2, 0f00000000;
	selp.b32 	%r50, %r20, 0, %p20;
	or.b32  	%r51, %r50, 2146435072;
	selp.b32 	%r52, %r51, %r50, %p19;
	mov.b32 	%r53, 0;
	mov.b64 	%fd64, {%r53, %r52};
	selp.f64 	%fd120, %fd64, %fd63, %p23;
	add.f64 	%fd65, %fd12, 0d4000000000000000;
	{
	.reg .b32 %temp; 
	mov.b64 	{%temp, %r54}, %fd65;
	}
	and.b32  	%r55, %r54, 2146435072;
	setp.ne.s32 	%p24, %r55, 2146435072;
	@%p24 bra 	$L__BB0_17;
	setp.num.f32 	%p25, %f2, %f2;
	@%p25 bra 	$L__BB0_15;
	mov.f64 	%fd66, 0d4000000000000000;
	add.rn.f64 	%fd120, %fd12, %fd66;
	bra.uni 	$L__BB0_17;
$L__BB0_15:
	setp.neu.f64 	%p26, %fd13, 0d7FF0000000000000;
	@%p26 bra 	$L__BB0_17;
	setp.lt.s32 	%p27, %r20, 0;
	selp.b32 	%r57, %r56, %r7, %p27;
	mov.b32 	%r58, 0;
	mov.b64 	%fd120, {%r58, %r57};
$L__BB0_17:
	setp.lt.s32 	%p28, %r5, 0;
	setp.eq.s32 	%p29, %r6, 1062207488;
	setp.eq.f32 	%p31, %f2, 0f3F800000;
	selp.f64 	%fd67, 0d3FF0000000000000, %fd120, %p31;
	add.f64 	%fd68, %fd67, %fd12;
	add.f64 	%fd69, %fd68, 0d3FF0000000000000;
	sqrt.rn.f64 	%fd70, %fd69;
	add.f32 	%f24, %f2, 0f3F800000;
	cvt.f64.f32 	%fd71, %f24;
	div.rn.f64 	%fd72, %fd71, %fd70;
	add.f64 	%fd18, %fd124, %fd72;
	add.s32 	%r21, %r91, 16384;
	cvt.rn.f32.u32 	%f25, %r21;
	fma.rn.f32 	%f3, %f19, %f25, %f18;
	cvt.f64.f32 	%fd19, %f3;
	{
	.reg .b32 %temp; 
	mov.b64 	{%temp, %r22}, %fd19;
	}
	abs.f64 	%fd20, %fd19;
	{ // callseq 2, 0
	.param .b64 param0;
	st.param.f64 	[param0], %fd20;
	.param .b64 retval0;
	call.uni (retval0), 
	__internal_accurate_pow, 
	(
	param0
	);
	ld.param.f64 	%fd73, [retval0];
	} // callseq 2
	setp.lt.s32 	%p32, %r22, 0;
	neg.f64 	%fd75, %fd73;
	selp.f64 	%fd76, %fd75, %fd73, %p29;
	selp.f64 	%fd77, %fd76, %fd73, %p32;
	setp.eq.f32 	%p33, %f3, 0f00000000;
	selp.b32 	%r59, %r22, 0, %p29;
	or.b32  	%r60, %r59, 2146435072;
	selp.b32 	%r61, %r60, %r59, %p28;
	mov.b32 	%r62, 0;
	mov.b64 	%fd78, {%r62, %r61};
	selp.f64 	%fd121, %fd78, %fd77, %p33;
	add.f64 	%fd79, %fd19, 0d4000000000000000;
	{
	.reg .b32 %temp; 
	mov.b64 	{%temp, %r63}, %fd79;
	}
	and.b32  	%r64, %r63, 2146435072;
	setp.ne.s32 	%p34, %r64, 2146435072;
	@%p34 bra 	$L__BB0_22;
	setp.nan.f32 	%p35, %f3, %f3;
	@%p35 bra 	$L__BB0_21;
	setp.neu.f64 	%p36, %fd20, 0d7FF0000000000000;
	@%p36 bra 	$L__BB0_22;
	setp.lt.s32 	%p37, %r22, 0;
	selp.b32 	%r66, %r56, %r7, %p37;
	mov.b32 	%r67, 0;
	mov.b64 	%fd121, {%r67, %r66};
	bra.uni 	$L__BB0_22;
$L__BB0_21:
	mov.f64 	%fd80, 0d4000000000000000;
	add.rn.f64 	%fd121, %fd19, %fd80;
$L__BB0_22:
	setp.lt.s32 	%p38, %r5, 0;
	setp.eq.s32 	%p39, %r6, 1062207488;
	setp.eq.f32 	%p41, %f3, 0f3F800000;
	selp.f64 	%fd81, 0d3FF0000000000000, %fd121, %p41;
	add.f64 	%fd82, %fd81, %fd19;
	add.f64 	%fd83, %fd82, 0d3FF0000000000000;
	sqrt.rn.f64 	%fd84, %fd83;
	add.f32 	%f26, %f3, 0f3F800000;
	cvt.f64.f32 	%fd85, %f26;
	div.rn.f64 	%fd86, %fd85, %fd84;
	add.f64 	%fd25, %fd18, %fd86;
	add.s32 	%r23, %r21, 16384;
	cvt.rn.f32.u32 	%f27, %r23;
	fma.rn.f32 	%f4, %f19, %f27, %f18;
	cvt.f64.f32 	%fd26, %f4;
	{
	.reg .b32 %temp; 
	mov.b64 	{%temp, %r24}, %fd26;
	}
	abs.f64 	%fd27, %fd26;
	{ // callseq 3, 0
	.param .b64 param0;
	st.param.f64 	[param0], %fd27;
	.param .b64 retval0;
	call.uni (retval0), 
	__internal_accurate_pow, 
	(
	param0
	);
	ld.param.f64 	%fd87, [retval0];
	} // callseq 3
	setp.lt.s32 	%p42, %r24, 0;
	neg.f64 	%fd89, %fd87;
	selp.f64 	%fd90, %fd89, %fd87, %p39;
	selp.f64 	%fd91, %fd90, %fd87, %p42;
	setp.eq.f32 	%p43, %f4, 0f00000000;
	selp.b32 	%r68, %r24, 0, %p39;
	or.b32  	%r69, %r68, 2146435072;
	selp.b32 	%r70, %r69, %r68, %p38;
	mov.b32 	%r71, 0;
	mov.b64 	%fd92, {%r71, %r70};
	selp.f64 	%fd122, %fd92, %fd91, %p43;
	add.f64 	%fd93, %fd26, 0d4000000000000000;
	{
	.reg .b32 %temp; 
	mov.b64 	{%temp, %r72}, %fd93;
	}
	and.b32  	%r73, %r72, 2146435072;
	setp.ne.s32 	%p44, %r73, 2146435072;
	@%p44 bra 	$L__BB0_27;
	setp.nan.f32 	%p45, %f4, %f4;
	@%p45 bra 	$L__BB0_26;
	setp.neu.f64 	%p46, %fd27, 0d7FF0000000000000;
	@%p46 bra 	$L__BB0_27;
	setp.lt.s32 	%p47, %r24, 0;
	selp.b32 	%r75, %r56, %r7, %p47;
	mov.b32 	%r76, 0;
	mov.b64 	%fd122, {%r76, %r75};
	bra.uni 	$L__BB0_27;
$L__BB0_26:
	mov.f64 	%fd94, 0d4000000000000000;
	add.rn.f64 	%fd122, %fd26, %fd94;
$L__BB0_27:
	setp.lt.s32 	%p48, %r5, 0;
	setp.eq.s32 	%p49, %r6, 1062207488;
	setp.eq.f32 	%p51, %f4, 0f3F800000;
	selp.f64 	%fd95, 0d3FF0000000000000, %fd122, %p51;
	add.f64 	%fd96, %fd95, %fd26;
	add.f64 	%fd97, %fd96, 0d3FF0000000000000;
	sqrt.rn.f64 	%fd98, %fd97;
	add.f32 	%f28, %f4, 0f3F800000;
	cvt.f64.f32 	%fd99, %f28;
	div.rn.f64 	%fd100, %fd99, %fd98;
	add.f64 	%fd32, %fd25, %fd100;
	add.s32 	%r25, %r23, 16384;
	cvt.rn.f32.u32 	%f29, %r25;
	fma.rn.f32 	%f5, %f19, %f29, %f18;
	cvt.f64.f32 	%fd33, %f5;
	{
	.reg .b32 %temp; 
	mov.b64 	{%temp, %r26}, %fd33;
	}
	abs.f64 	%fd34, %fd33;
	{ // callseq 4, 0
	.param .b64 param0;
	st.param.f64 	[param0], %fd34;
	.param .b64 retval0;
	call.uni (retval0), 
	__internal_accurate_pow, 
	(
	param0
	);
	ld.param.f64 	%fd101, [retval0];
	} // callseq 4
	setp.lt.s32 	%p52, %r26, 0;
	neg.f64 	%fd103, %fd101;
	selp.f64 	%fd104, %fd103, %fd101, %p49;
	selp.f64 	%fd105, %fd104, %fd101, %p52;
	setp.eq.f32 	%p53, %f5, 0f00000000;
	selp.b32 	%r77, %r26, 0, %p49;
	or.b32  	%r78, %r77, 2146435072;
	selp.b32 	%r79, %r78, %r77, %p48;
	mov.b32 	%r80, 0;
	mov.b64 	%fd106, {%r80, %r79};
	selp.f64 	%fd123, %fd106, %fd105, %p53;
	add.f64 	%fd107, %fd33, 0d4000000000000000;
	{
	.reg .b32 %temp; 
	mov.b64 	{%temp, %r81}, %fd107;
	}
	and.b32  	%r82, %r81, 2146435072;
	setp.ne.s32 	%p54, %r82, 2146435072;
	@%p54 bra 	$L__BB0_32;
	setp.nan.f32 	%p55, %f5, %f5;
	@%p55 bra 	$L__BB0_31;
	setp.neu.f64 	%p56, %fd34, 0d7FF0000000000000;
	@%p56 bra 	$L__BB0_32;
	setp.lt.s32 	%p57, %r26, 0;
	selp.b32 	%r84, %r56, %r7, %p57;
	mov.b32 	%r85, 0;
	mov.b64 	%fd123, {%r85, %r84};
	bra.uni 	$L__BB0_32;
$L__BB0_31:
	mov.f64 	%fd108, 0d4000000000000000;
	add.rn.f64 	%fd123, %fd33, %fd108;
$L__BB0_32:
	setp.eq.f32 	%p58, %f5, 0f3F800000;
	selp.f64 	%fd109, 0d3FF0000000000000, %fd123, %p58;
	add.f64 	%fd110, %fd109, %fd33;
	add.f64 	%fd111, %fd110, 0d3FF0000000000000;
	sqrt.rn.f64 	%fd112, %fd111;
	add.f32 	%f30, %f5, 0f3F800000;
	cvt.f64.f32 	%fd113, %f30;
	div.rn.f64 	%fd114, %fd113, %fd112;
	add.f64 	%fd124, %fd32, %fd114;
	add.s32 	%r91, %r25, 16384;
	setp.lt.s32 	%p59, %r91, %r29;
	@%p59 bra 	$L__BB0_12;
$L__BB0_33:
	cvt.rn.f32.f64 	%f40, %fd124;
$L__BB0_34:
	shl.b32 	%r86, %r1, 2;
	mov.u32 	%r87, _ZZ11trap_kernelffifPfE3sum;
	add.s32 	%r28, %r87, %r86;
	st.shared.f32 	[%r28], %f40;
	setp.gt.u32 	%p60, %r1, 31;
	@%p60 bra 	$L__BB0_36;
	ld.shared.f32 	%f31, [%r28+4];
	add.f32 	%f40, %f40, %f31;
	st.shared.f32 	[%r28], %f40;
$L__BB0_36:
	setp.gt.u32 	%p61, %r1, 15;
	@%p61 bra 	$L__BB0_38;
	ld.shared.f32 	%f32, [%r28+4];
	add.f32 	%f40, %f40, %f32;
	st.shared.f32 	[%r28], %f40;
$L__BB0_38:
	setp.gt.u32 	%p62, %r1, 7;
	@%p62 bra 	$L__BB0_40;
	ld.shared.f32 	%f33, [%r28+4];
	add.f32 	%f40, %f40, %f33;
	st.shared.f32 	[%r28], %f40;
$L__BB0_40:
	setp.gt.u32 	%p63, %r1, 3;
	@%p63 bra 	$L__BB0_42;
	ld.shared.f32 	%f34, [%r28+4];
	add.f32 	%f40, %f40, %f34;
	st.shared.f32 	[%r28], %f40;
$L__BB0_42:
	setp.gt.u32 	%p64, %r1, 1;
	@%p64 bra 	$L__BB0_44;
	ld.shared.f32 	%f35, [%r28+4];
	add.f32 	%f40, %f40, %f35;
	st.shared.f32 	[%r28], %f40;
$L__BB0_44:
	setp.ne.s32 	%p65, %r1, 0;
	@%p65 bra 	$L__BB0_46;
	ld.shared.f32 	%f37, [%r28+4];
	add.f32 	%f38, %f40, %f37;
	st.shared.f32 	[%r28], %f38;
	bra.uni 	$L__BB0_47;
$L__BB0_46:
	ld.shared.f32 	%f36, [_ZZ11trap_kernelffifPfE3sum];
	cvta.to.global.u64 	%rd2, %rd1;
	mul.wide.u32 	%rd3, %r2, 4;
	add.s64 	%rd4, %rd2, %rd3;
	st.global.f32 	[%rd4], %f36;
$L__BB0_47:
	ret;

}
.func  (.param .b64 func_retval0) __internal_accurate_pow(
	.param .b64 __internal_accurate_pow_param_0
)
{
	.reg .pred 	%p<8>;
	.reg .b32 	%r<49>;
	.reg .b32 	%f<3>;
	.reg .b64 	%fd<109>;

	ld.param.f64 	%fd10, [__internal_accurate_pow_param_0];
	{
	.reg .b32 %temp; 
	mov.b64 	{%temp, %r46}, %fd10;
	}
	{
	.reg .b32 %temp; 
	mov.b64 	{%r45, %temp}, %fd10;
	}
	shr.u32 	%r47, %r46, 20;
	setp.gt.u32 	%p1, %r46, 1048575;
	@%p1 bra 	$L__BB1_2;
	mul.f64 	%fd11, %fd10, 0d4350000000000000;
	{
	.reg .b32 %temp; 
	mov.b64 	{%temp, %r46}, %fd11;
	}
	{
	.reg .b32 %temp; 
	mov.b64 	{%r45, %temp}, %fd11;
	}
	shr.u32 	%r16, %r46, 20;
	add.s32 	%r47, %r16, -54;
$L__BB1_2:
	add.s32 	%r48, %r47, -1023;
	and.b32  	%r17, %r46, -2146435073;
	or.b32  	%r18, %r17, 1072693248;
	mov.b64 	%fd107, {%r45, %r18};
	setp.lt.u32 	%p2, %r18, 1073127583;
	@%p2 bra 	$L__BB1_4;
	{
	.reg .b32 %temp; 
	mov.b64 	{%r19, %temp}, %fd107;
	}
	{
	.reg .b32 %temp; 
	mov.b64 	{%temp, %r20}, %fd107;
	}
	add.s32 	%r21, %r20, -1048576;
	mov.b64 	%fd107, {%r19, %r21};
	add.s32 	%r48, %r47, -1022;
$L__BB1_4:
	add.f64 	%fd12, %fd107, 0dBFF0000000000000;
	add.f64 	%fd13, %fd107, 0d3FF0000000000000;
	rcp.approx.ftz.f64 	%fd14, %fd13;
	neg.f64 	%fd15, %fd13;
	fma.rn.f64 	%fd16, %fd15, %fd14, 0d3FF0000000000000;
	fma.rn.f64 	%fd17, %fd16, %fd16, %fd16;
	fma.rn.f64 	%fd18, %fd17, %fd14, %fd14;
	mul.f64 	%fd19, %fd12, %fd18;
	fma.rn.f64 	%fd20, %fd12, %fd18, %fd19;
	mul.f64 	%fd21, %fd20, %fd20;
	fma.rn.f64 	%fd22, %fd21, 0d3EB0F5FF7D2CAFE2, 0d3ED0F5D241AD3B5A;
	fma.rn.f64 	%fd23, %fd22, %fd21, 0d3EF3B20A75488A3F;
	fma.rn.f64 	%fd24, %fd23, %fd21, 0d3F1745CDE4FAECD5;
	fma.rn.f64 	%fd25, %fd24, %fd21, 0d3F3C71C7258A578B;
	fma.rn.f64 	%fd26, %fd25, %fd21, 0d3F6249249242B910;
	fma.rn.f64 	%fd27, %fd26, %fd21, 0d3F89999999999DFB;
	sub.f64 	%fd28, %fd12, %fd20;
	add.f64 	%fd29, %fd28, %fd28;
	neg.f64 	%fd30, %fd20;
	fma.rn.f64 	%fd31, %fd30, %fd12, %fd29;
	mul.f64 	%fd32, %fd18, %fd31;
	fma.rn.f64 	%fd33, %fd21, %fd27, 0d3FB5555555555555;
	mov.f64 	%fd34, 0d3FB5555555555555;
	sub.f64 	%fd35, %fd34, %fd33;
	fma.rn.f64 	%fd36, %fd21, %fd27, %fd35;
	add.f64 	%fd37, %fd36, 0dBC46A4CB00B9E7B0;
	add.f64 	%fd38, %fd33, %fd37;
	sub.f64 	%fd39, %fd33, %fd38;
	add.f64 	%fd40, %fd37, %fd39;
	mul.rn.f64 	%fd41, %fd20, %fd20;
	neg.f64 	%fd42, %fd41;
	fma.rn.f64 	%fd43, %fd20, %fd20, %fd42;
	{
	.reg .b32 %temp; 
	mov.b64 	{%r22, %temp}, %fd32;
	}
	{
	.reg .b32 %temp; 
	mov.b64 	{%temp, %r23}, %fd32;
	}
	add.s32 	%r24, %r23, 1048576;
	mov.b64 	%fd44, {%r22, %r24};
	fma.rn.f64 	%fd45, %fd20, %fd44, %fd43;
	mul.rn.f64 	%fd46, %fd41, %fd20;
	neg.f64 	%fd47, %fd46;
	fma.rn.f64 	%fd48, %fd41, %fd20, %fd47;
	fma.rn.f64 	%fd49, %fd41, %fd32, %fd48;
	fma.rn.f64 	%fd50, %fd45, %fd20, %fd49;
	mul.rn.f64 	%fd51, %fd38, %fd46;
	neg.f64 	%fd52, %fd51;
	fma.rn.f64 	%fd53, %fd38, %fd46, %fd52;
	fma.rn.f64 	%fd54, %fd38, %fd50, %fd53;
	fma.rn.f64 	%fd55, %fd40, %fd46, %fd54;
	add.f64 	%fd56, %fd51, %fd55;
	sub.f64 	%fd57, %fd51, %fd56;
	add.f64 	%fd58, %fd55, %fd57;
	add.f64 	%fd59, %fd20, %fd56;
	sub.f64 	%fd60, %fd20, %fd59;
	add.f64 	%fd61, %fd56, %fd60;
	add.f64 	%fd62, %fd58, %fd61;
	add.f64 	%fd63, %fd32, %fd62;
	add.f64 	%fd64, %fd59, %fd63;
	sub.f64 	%fd65, %fd59, %fd64;
	add.f64 	%fd66, %fd63, %fd65;
	xor.b32  	%r25, %r48, -2147483648;
	mov.b32 	%r26, 1127219200;
	mov.b64 	%fd67, {%r25, %r26};
	mov.b32 	%r27, -2147483648;
	mov.b64 	%fd68, {%r27, %r26};
	sub.f64 	%fd69, %fd67, %fd68;
	fma.rn.f64 	%fd70, %fd69, 0d3FE62E42FEFA39EF, %fd64;
	fma.rn.f64 	%fd71, %fd69, 0dBFE62E42FEFA39EF, %fd70;
	sub.f64 	%fd72, %fd71, %fd64;
	sub.f64 	%fd73, %fd66, %fd72;
	fma.rn.f64 	%fd74, %fd69, 0d3C7ABC9E3B39803F, %fd73;
	add.f64 	%fd75, %fd70, %fd74;
	sub.f64 	%fd76, %fd70, %fd75;
	add.f64 	%fd77, %fd74, %fd76;
	mov.f64 	%fd78, 0d4000000000000000;
	{
	.reg .b32 %temp; 
	mov.b64 	{%temp, %r28}, %fd78;
	}
	{
	.reg .b32 %temp; 
	mov.b64 	{%r29, %temp}, %fd78;
	}
	shl.b32 	%r30, %r28, 1;
	setp.gt.u32 	%p3, %r30, -33554433;
	and.b32  	%r31, %r28, -15728641;
	selp.b32 	%r32, %r31, %r28, %p3;
	mov.b64 	%fd79, {%r29, %r32};
	mul.rn.f64 	%fd80, %fd75, %fd79;
	neg.f64 	%fd81, %fd80;
	fma.rn.f64 	%fd82, %fd75, %fd79, %fd81;
	fma.rn.f64 	%fd83, %fd77, %fd79, %fd82;
	add.f64 	%fd4, %fd80, %fd83;
	sub.f64 	%fd84, %fd80, %fd4;
	add.f64 	%fd5, %fd83, %fd84;
	fma.rn.f64 	%fd85, %fd4, 0d3FF71547652B82FE, 0d4338000000000000;
	{
	.reg .b32 %temp; 
	mov.b64 	{%r13, %temp}, %fd85;
	}
	mov.f64 	%fd86, 0dC338000000000000;
	add.rn.f64 	%fd87, %fd85, %fd86;
	fma.rn.f64 	%fd88, %fd87, 0dBFE62E42FEFA39EF, %fd4;
	fma.rn.f64 	%fd89, %fd87, 0dBC7ABC9E3B39803F, %fd88;
	fma.rn.f64 	%fd90, %fd89, 0d3E5ADE1569CE2BDF, 0d3E928AF3FCA213EA;
	fma.rn.f64 	%fd91, %fd90, %fd89, 0d3EC71DEE62401315;
	fma.rn.f64 	%fd92, %fd91, %fd89, 0d3EFA01997C89EB71;
	fma.rn.f64 	%fd93, %fd92, %fd89, 0d3F2A01A014761F65;
	fma.rn.f64 	%fd94, %fd93, %fd89, 0d3F56C16C1852B7AF;
	fma.rn.f64 	%fd95, %fd94, %fd89, 0d3F81111111122322;
	fma.rn.f64 	%fd96, %fd95, %fd89, 0d3FA55555555502A1;
	fma.rn.f64 	%fd97, %fd96, %fd89, 0d3FC5555555555511;
	fma.rn.f64 	%fd98, %fd97, %fd89, 0d3FE000000000000B;
	fma.rn.f64 	%fd99, %fd98, %fd89, 0d3FF0000000000000;
	fma.rn.f64 	%fd100, %fd99, %fd89, 0d3FF0000000000000;
	{
	.reg .b32 %temp; 
	mov.b64 	{%r14, %temp}, %fd100;
	}
	{
	.reg .b32 %temp; 
	mov.b64 	{%temp, %r15}, %fd100;
	}
	shl.b32 	%r33, %r13, 20;
	add.s32 	%r34, %r33, %r15;
	mov.b64 	%fd108, {%r14, %r34};
	{
	.reg .b32 %temp; 
	mov.b64 	{%temp, %r35}, %fd4;
	}
	mov.b32 	%f2, %r35;
	abs.f32 	%f1, %f2;
	setp.lt.f32 	%p4, %f1, 0f4086232B;
	@%p4 bra 	$L__BB1_7;
	setp.lt.f64 	%p5, %fd4, 0d0000000000000000;
	add.f64 	%fd101, %fd4, 0d7FF0000000000000;
	selp.f64 	%fd108, 0d0000000000000000, %fd101, %p5;
	setp.geu.f32 	%p6, %f1, 0f40874800;
	@%p6 bra 	$L__BB1_7;
	shr.u32 	%r36, %r13, 31;
	add.s32 	%r37, %r13, %r36;
	shr.s32 	%r38, %r37, 1;
	shl.b32 	%r39, %r38, 20;
	add.s32 	%r40, %r15, %r39;
	mov.b64 	%fd102, {%r14, %r40};
	sub.s32 	%r41, %r13, %r38;
	shl.b32 	%r42, %r41, 20;
	add.s32 	%r43, %r42, 1072693248;
	mov.b32 	%r44, 0;
	mov.b64 	%fd103, {%r44, %r43};
	mul.f64 	%fd108, %fd103, %fd102;
$L__BB1_7:
	abs.f64 	%fd104, %fd108;
	setp.eq.f64 	%p7, %fd104, 0d7FF0000000000000;
	fma.rn.f64 	%fd105, %fd108, %fd5, %fd108;
	selp.f64 	%fd106, %fd108, %fd105, %p7;
	st.param.f64 	[func_retval0], %fd106;
	ret;

}


// ===== COMPILED SASS (sm_100) =====

	.target	sm_100

	.elftype	@"ET_EXEC"


//--------------------- .note.nv.tkinfo           --------------------------
	.section	.note.nv.tkinfo,"",@"SHT_NOTE"
	.sectionflags	@"SHF_NOTE_NV_TKINFO"
	.tkinfo
        /*0018*/ 	.word	0x00000002
        /*0030*/ 	.string	""
        /*0030*/ 	.string	"ptxas"
        /*0030*/ 	.string	"Cuda compilation tools, release 13.0, V13.0.88"
        /*0030*/ 	.string	"Build cuda_13.0.r13.0/compiler.36424714_0"
        /*0030*/ 	.string	"-arch sm_100 -m 64 "



//--------------------- .note.nv.cuinfo           --------------------------
	.section	.note.nv.cuinfo,"",@"SHT_NOTE"
	.sectionflags	@"SHF_NOTE_NV_CUINFO"
        /*0018*/ 	.short	0x0002
        /*001a*/ 	.short	0x0064
        /*001c*/ 	.short	0x0082
	.zero		2


//--------------------- .nv.info                  --------------------------
	.section	.nv.info,"",@"SHT_CUDA_INFO"
	.align	4


	//----- nvinfo : EIATTR_REGCOUNT
	.align		4
        /*0000*/ 	.byte	0x04, 0x2f
        /*0002*/ 	.short	(.L_1 - .L_0)
	.align		4
.L_0:
        /*0004*/ 	.word	index@(_Z11trap_kernelffifPf)
        /*0008*/ 	.word	0x00000022


	//----- nvinfo : EIATTR_FRAME_SIZE
	.align		4
.L_1:
        /*000c*/ 	.byte	0x04, 0x11
        /*000e*/ 	.short	(.L_3 - .L_2)
	.align		4
.L_2:
        /*0010*/ 	.word	index@($_Z11trap_kernelffifPf$__internal_accurate_pow)
        /*0014*/ 	.word	0x00000000


	//----- nvinfo : EIATTR_FRAME_SIZE
	.align		4
.L_3:
        /*0018*/ 	.byte	0x04, 0x11
        /*001a*/ 	.short	(.L_5 - .L_4)
	.align		4
.L_4:
        /*001c*/ 	.word	index@($__internal_1_$__cuda_sm20_dsqrt_rn_f64_mediumpath_v1)
        /*0020*/ 	.word	0x00000000


	//----- nvinfo : EIATTR_FRAME_SIZE
	.align		4
.L_5:
        /*0024*/ 	.byte	0x04, 0x11
        /*0026*/ 	.short	(.L_7 - .L_6)
	.align		4
.L_6:
        /*0028*/ 	.word	index@($__internal_0_$__cuda_sm20_div_rn_f64_full)
        /*002c*/ 	.word	0x00000000


	//----- nvinfo : EIATTR_FRAME_SIZE
	.align		4
.L_7:
        /*0030*/ 	.byte	0x04, 0x11
        /*0032*/ 	.short	(.L_9 - .L_8)
	.align		4
.L_8:
        /*0034*/ 	.word	index@(_Z11trap_kernelffifPf)
        /*0038*/ 	.word	0x00000000


	//----- nvinfo : EIATTR_MIN_STACK_SIZE
	.align		4
.L_9:
        /*003c*/ 	.byte	0x04, 0x12
        /*003e*/ 	.short	(.L_11 - .L_10)
	.align		4
.L_10:
        /*0040*/ 	.word	index@(_Z11trap_kernelffifPf)
        /*0044*/ 	.word	0x00000000
.L_11:


//--------------------- .nv.compat                --------------------------
	.section	.nv.compat,"",@"SHT_CUDA_COMPAT_INFO"
	.align	4
        /*0000*/ 	.byte	0x02, 0x09, 0x00, 0x00, 0x02, 0x02, 0x01, 0x00, 0x02, 0x05, 0x05, 0x00, 0x03, 0x07, 0x01, 0x01
        /*0010*/ 	.byte	0x02, 0x03, 0x00, 0x00, 0x02, 0x06, 0x01, 0x00, 0x04, 0x0b, 0x08, 0x00, 0x01, 0x00, 0x00, 0x00
        /*0020*/ 	.byte	0x00, 0x00, 0x00, 0x00


//--------------------- .nv.info._Z11trap_kernelffifPf --------------------------
	.section	.nv.info._Z11trap_kernelffifPf,"",@"SHT_CUDA_INFO"
	.sectionflags	@""
	.align	4


	//----- nvinfo : EIATTR_CUDA_API_VERSION
	.align		4
        /*0000*/ 	.byte	0x04, 0x37
        /*0002*/ 	.short	(.L_13 - .L_12)
.L_12:
        /*0004*/ 	.word	0x00000082


	//----- nvinfo : EIATTR_KPARAM_INFO
	.align		4
.L_13:
        /*0008*/ 	.byte	0x04, 0x17
        /*000a*/ 	.short	(.L_15 - .L_14)
.L_14:
        /*000c*/ 	.word	0x00000000
        /*0010*/ 	.short	0x0004
        /*0012*/ 	.short	0x0010
        /*0014*/ 	.byte	0x00, 0xf5, 0x21, 0x00


	//----- nvinfo : EIATTR_KPARAM_INFO
	.align		4
.L_15:
        /*0018*/ 	.byte	0x04, 0x17
        /*001a*/ 	.short	(.L_17 - .L_16)
.L_16:
        /*001c*/ 	.word	0x00000000
        /*0020*/ 	.short	0x0003
        /*0022*/ 	.short	0x000c
        /*0024*/ 	.byte	0x00, 0xf0, 0x11, 0x00


	//----- nvinfo : EIATTR_KPARAM_INFO
	.align		4
.L_17:
        /*0028*/ 	.byte	0x04, 0x17
        /*002a*/ 	.short	(.L_19 - .L_18)
.L_18:
        /*002c*/ 	.word	0x00000000
        /*0030*/ 	.short	0x0002
        /*0032*/ 	.short	0x0008
        /*0034*/ 	.byte	0x00, 0xf0, 0x11, 0x00


	//----- nvinfo : EIATTR_KPARAM_INFO
	.align		4
.L_19:
        /*0038*/ 	.byte	0x04, 0x17
        /*003a*/ 	.short	(.L_21 - .L_20)
.L_20:
        /*003c*/ 	.word	0x00000000
        /*0040*/ 	.short	0x0001
        /*0042*/ 	.short	0x0004
        /*0044*/ 	.byte	0x00, 0xf0, 0x11, 0x00


	//----- nvinfo : EIATTR_KPARAM_INFO
	.align		4
.L_21:
        /*0048*/ 	.byte	0x04, 0x17
        /*004a*/ 	.short	(.L_23 - .L_22)
.L_22:
        /*004c*/ 	.word	0x00000000
        /*0050*/ 	.short	0x0000
        /*0052*/ 	.short	0x0000
        /*0054*/ 	.byte	0x00, 0xf0, 0x11, 0x00


	//----- nvinfo : EIATTR_SPARSE_MMA_MASK
	.align		4
.L_23:
        /*0058*/ 	.byte	0x03, 0x50
        /*005a*/ 	.short	0x0000


	//----- nvinfo : EIATTR_MAXREG_COUNT
	.align		4
        /*005c*/ 	.byte	0x03, 0x1b
        /*005e*/ 	.short	0x00ff


	//----- nvinfo : EIATTR_MERCURY_ISA_VERSION
	.align		4
        /*0060*/ 	.byte	0x03, 0x5f
        /*0062*/ 	.short	0x0101


	//----- nvinfo : EIATTR_VRC_CTA_INIT_COUNT
	.align		4
        /*0064*/ 	.byte	0x02, 0x4a
	.zero		1
	.zero		1


	//----- nvinfo : EIATTR_EXIT_INSTR_OFFSETS
	.align		4
        /*0068*/ 	.byte	0x04, 0x1c
        /*006a*/ 	.short	(.L_25 - .L_24)


	//   ....[0]....
.L_24:
        /*006c*/ 	.word	0x00001d70


	//   ....[1]....
        /*0070*/ 	.word	0x00001dd0


	//----- nvinfo : EIATTR_CRS_STACK_SIZE
	.align		4
.L_25:
        /*0074*/ 	.byte	0x04, 0x1e
        /*0076*/ 	.short	(.L_27 - .L_26)
.L_26:
        /*0078*/ 	.word	0x00000000


	//----- nvinfo : EIATTR_CBANK_PARAM_SIZE
	.align		4
.L_27:
        /*007c*/ 	.byte	0x03, 0x19
        /*007e*/ 	.short	0x0018


	//----- nvinfo : EIATTR_PARAM_CBANK
	.align		4
        /*0080*/ 	.byte	0x04, 0x0a
        /*0082*/ 	.short	(.L_29 - .L_28)
	.align		4
.L_28:
        /*0084*/ 	.word	index@(.nv.constant0._Z11trap_kernelffifPf)
        /*0088*/ 	.short	0x0380
        /*008a*/ 	.short	0x0018


	//----- nvinfo : EIATTR_SW_WAR
	.align		4
.L_29:
        /*008c*/ 	.byte	0x04, 0x36
        /*008e*/ 	.short	(.L_31 - .L_30)
.L_30:
        /*0090*/ 	.word	0x00000008
.L_31:


//--------------------- .nv.callgraph             --------------------------
	.section	.nv.callgraph,"",@"SHT_CUDA_CALLGRAPH"
	.align	4
	.sectionentsize	8
	.align		4
        /*0000*/ 	.word	0x00000000
	.align		4
        /*0004*/ 	.word	0xffffffff
	.align		4
        /*0008*/ 	.word	0x00000000
	.align		4
        /*000c*/ 	.word	0xfffffffe
	.align		4
        /*0010*/ 	.word	0x00000000
	.align		4
        /*0014*/ 	.word	0xfffffffd
	.align		4
        /*0018*/ 	.word	0x00000000
	.align		4
        /*001c*/ 	.word	0xfffffffc


//--------------------- .text._Z11trap_kernelffifPf --------------------------
	.section	.text._Z11trap_kernelffifPf,"ax",@progbits
	.align	128
        .global         _Z11trap_kernelffifPf
        .type           _Z11trap_kernelffifPf,@function
        .size           _Z11trap_kernelffifPf,(.L_x_61 - _Z11trap_kernelffifPf)
        .other          _Z11trap_kernelffifPf,@"STO_CUDA_ENTRY STV_DEFAULT"
_Z11trap_kernelffifPf:
.text._Z11trap_kernelffifPf:
[----:B------:R-:W-:Y:S01]  /*0000*/  LDC R1, c[0x0][0x37c] ;  /* 0x0000df00ff017b82 */ /* 0x000fe20000000800 */
[----:B------:R-:W0:Y:S01]  /*0010*/  S2R R2, SR_TID.X ;  /* 0x0000000000027919 */ /* 0x000e220000002100 */
[----:B------:R-:W0:Y:S06]  /*0020*/  LDCU UR4, c[0x0][0x360] ;  /* 0x00006c00ff0477ac */ /* 0x000e2c0008000800 */
[----:B------:R-:W1:Y:S01]  /*0030*/  LDC R6, c[0x0][0x388] ;  /* 0x0000e200ff067b82 */ /* 0x000e620000000800 */
[----:B------:R-:W-:Y:S01]  /*0040*/  BSSY.RECONVERGENT B0, `(.L_x_0) ;  /* 0x00001b5000007945 */ /* 0x000fe20003800200 */
[----:B------:R-:W0:Y:S01]  /*0050*/  S2R R0, SR_CTAID.X ;  /* 0x0000000000007919 */ /* 0x000e220000002500 */
[----:B------:R-:W2:Y:S01]  /*0060*/  LDCU UR6, c[0x0][0x38c] ;  /* 0x00007180ff0677ac */ /* 0x000ea20008000800 */
[----:B------:R-:W-:Y:S01]  /*0070*/  IMAD.MOV.U32 R8, RZ, RZ, RZ ;  /* 0x000000ffff087224 */ /* 0x000fe200078e00ff */
[----:B------:R-:W3:Y:S01]  /*0080*/  LDCU UR7, c[0x0][0x38c] ;  /* 0x00007180ff0777ac */ /* 0x000ee20008000800 */
[----:B------:R-:W4:Y:S01]  /*0090*/  LDCU UR10, c[0x0][0x388] ;  /* 0x00007100ff0a77ac */ /* 0x000f220008000800 */
[----:B0-----:R-:W-:-:S04]  /*00a0*/  IMAD R23, R0, UR4, R2 ;  /* 0x0000000400177c24 */ /* 0x001fc8000f8e0202 */
[----:B------:R-:W-:-:S05]  /*00b0*/  VIADD R4, R23, 0x1 ;  /* 0x0000000117047836 */ /* 0x000fca0000000000 */
[----:B-1----:R-:W-:-:S13]  /*00c0*/  ISETP.GE.AND P0, PT, R4, R6, PT ;  /* 0x000000060400720c */ /* 0x002fda0003f06270 */
[----:B--234-:R-:W-:Y:S05]  /*00d0*/  @P0 BRA `(.L_x_1) ;  /* 0x0000001800ac0947 */ /* 0x01cfea0003800000 */
[----:B------:R-:W-:Y:S01]  /*00e0*/  VIADDMNMX R6, R23, 0x4001, R6, !PT ;  /* 0x0000400117067846 */ /* 0x000fe20007800106 */
[----:B------:R-:W-:Y:S01]  /*00f0*/  BSSY.RECONVERGENT B1, `(.L_x_2) ;  /* 0x0000065000017945 */ /* 0x000fe20003800200 */
[----:B------:R-:W-:Y:S02]  /*0100*/  CS2R R8, SRZ ;  /* 0x0000000000087805 */ /* 0x000fe4000001ff00 */
[----:B------:R-:W-:-:S04]  /*0110*/  IADD3 R7, PT, PT, R6, -0x2, -R23 ;  /* 0xfffffffe06077810 */ /* 0x000fc80007ffe817 */
[----:B------:R-:W-:-:S04]  /*0120*/  LOP3.LUT R3, R7, 0xc000, RZ, 0xc0, !PT ;  /* 0x0000c00007037812 */ /* 0x000fc800078ec0ff */
[----:B------:R-:W-:-:S13]  /*0130*/  ISETP.NE.AND P0, PT, R3, 0xc000, PT ;  /* 0x0000c0000300780c */ /* 0x000fda0003f05270 */
[----:B------:R-:W-:Y:S05]  /*0140*/  @!P0 BRA `(.L_x_3) ;  /* 0x00000004007c8947 */ /* 0x000fea0003800000 */
[----:B------:R-:W0:Y:S01]  /*0150*/  LDC R22, c[0x0][0x380] ;  /* 0x0000e000ff167b82 */ /* 0x000e220000000800 */
[----:B------:R-:W-:Y:S01]  /*0160*/  LEA.HI R3, R7, 0x1, RZ, 0x12 ;  /* 0x0000000107037811 */ /* 0x000fe200078f90ff */
[----:B------:R-:W-:Y:S01]  /*0170*/  BSSY.RECONVERGENT B2, `(.L_x_4) ;  /* 0x000005b000027945 */ /* 0x000fe20003800200 */
[----:B------:R-:W-:Y:S02]  /*0180*/  CS2R R8, SRZ ;  /* 0x0000000000087805 */ /* 0x000fe4000001ff00 */
[----:B------:R-:W-:-:S05]  /*0190*/  LOP3.LUT R3, R3, 0x3, RZ, 0xc0, !PT ;  /* 0x0000000303037812 */ /* 0x000fca00078ec0ff */
[----:B------:R-:W-:-:S07]  /*01a0*/  IMAD.MOV R24, RZ, RZ, -R3 ;  /* 0x000000ffff187224 */ /* 0x000fce00078e0a03 */
.L_x_13:
[----:B------:R-:W-:Y:S01]  /*01b0*/  VIADD R3, R23, 0x1 ;  /* 0x0000000117037836 */ /* 0x000fe20000000000 */
[----:B------:R-:W-:Y:S01]  /*01c0*/  BSSY.RECONVERGENT B3, `(.L_x_5) ;  /* 0x000000a000037945 */ /* 0x000fe20003800200 */
[----:B------:R-:W-:-:S03]  /*01d0*/  VIADD R24, R24, 0x1 ;  /* 0x0000000118187836 */ /* 0x000fc60000000000 */
[----:B------:R-:W-:Y:S02]  /*01e0*/  I2FP.F32.U32 R3, R3 ;  /* 0x0000000300037245 */ /* 0x000fe40000201000 */
[----:B------:R-:W-:-:S03]  /*01f0*/  ISETP.NE.AND P1, PT, R24, RZ, PT ;  /* 0x000000ff1800720c */ /* 0x000fc60003f25270 */
[----:B0-----:R-:W-:Y:S01]  /*0200*/  FFMA R25, R3, UR6, R22 ;  /* 0x0000000603197c23 */ /* 0x001fe20008000016 */
[----:B------:R-:W-:-:S03]  /*0210*/  MOV R3, 0x260 ;  /* 0x0000026000037802 */ /* 0x000fc60000000f00 */
[----:B------:R-:W0:Y:S02]  /*0220*/  F2F.F64.F32 R4, R25 ;  /* 0x0000001900047310 */ /* 0x000e240000201800 */
[----:B0-----:R-:W-:-:S10]  /*0230*/  DADD R12, -RZ, |R4| ;  /* 0x00000000ff0c7229 */ /* 0x001fd40000000504 */
[----:B------:R-:W-:-:S07]  /*0240*/  IMAD.MOV.U32 R6, RZ, RZ, R13 ;  /* 0x000000ffff067224 */ /* 0x000fce00078e000d */
[----:B------:R-:W-:Y:S05]  /*0250*/  CALL.REL.NOINC `($_Z11trap_kernelffifPf$__internal_accurate_pow) ;  /* 0x0000002400087944 */ /* 0x000fea0003c00000 */
[----:B------:R-:W-:Y:S05]  /*0260*/  BSYNC.RECONVERGENT B3 ;  /* 0x0000000000037941 */ /* 0x000fea0003800200 */
.L_x_5:
[----:B------:R-:W-:Y:S01]  /*0270*/  DADD R12, R4, 2 ;  /* 0x40000000040c7429 */ /* 0x000fe20000000000 */
[----:B------:R-:W-:Y:S01]  /*0280*/  FSETP.NEU.AND P0, PT, R25, RZ, PT ;  /* 0x000000ff1900720b */ /* 0x000fe20003f0d000 */
[----:B------:R-:W-:Y:S03]  /*0290*/  BSSY.RECONVERGENT B3, `(.L_x_6) ;  /* 0x000000e000037945 */ /* 0x000fe60003800200 */
[----:B------:R-:W-:Y:S02]  /*02a0*/  FSEL R10, R10, RZ, P0 ;  /* 0x000000ff0a0a7208 */ /* 0x000fe40000000000 */
[----:B------:R-:W-:-:S03]  /*02b0*/  FSEL R11, R6, RZ, P0 ;  /* 0x000000ff060b7208 */ /* 0x000fc60000000000 */
[----:B------:R-:W-:-:S04]  /*02c0*/  LOP3.LUT R12, R13, 0x7ff00000, RZ, 0xc0, !PT ;  /* 0x7ff000000d0c7812 */ /* 0x000fc800078ec0ff */
[----:B------:R-:W-:-:S13]  /*02d0*/  ISETP.NE.AND P2, PT, R12, 0x7ff00000, PT ;  /* 0x7ff000000c00780c */ /* 0x000fda0003f45270 */
[----:B------:R-:W-:Y:S05]  /*02e0*/  @P2 BRA `(.L_x_7) ;  /* 0x0000000000202947 */ /* 0x000fea0003800000 */
[----:B------:R-:W-:-:S13]  /*02f0*/  FSETP.NAN.AND P0, PT, R25, R25, PT ;  /* 0x000000191900720b */ /* 0x000fda0003f08000 */
[----:B------:R-:W-:Y:S05]  /*0300*/  @P0 BRA `(.L_x_8) ;  /* 0x0000000000140947 */ /* 0x000fea0003800000 */
[----:B------:R-:W-:-:S14]  /*0310*/  DSETP.NEU.AND P0, PT, |R4|, +INF , PT ;  /* 0x7ff000000400742a */ /* 0x000fdc0003f0d200 */
[----:B------:R-:W-:Y:S05]  /*0320*/  @P0 BRA `(.L_x_7) ;  /* 0x0000000000100947 */ /* 0x000fea0003800000 */
[----:B------:R-:W-:Y:S02]  /*0330*/  IMAD.MOV.U32 R10, RZ, RZ, 0x0 ;  /* 0x00000000ff0a7424 */ /* 0x000fe400078e00ff */
[----:B------:R-:W-:Y:S01]  /*0340*/  IMAD.MOV.U32 R11, RZ, RZ, 0x7ff00000 ;  /* 0x7ff00000ff0b7424 */ /* 0x000fe200078e00ff */
[----:B------:R-:W-:Y:S06]  /*0350*/  BRA `(.L_x_7) ;  /* 0x0000000000047947 */ /* 0x000fec0003800000 */
.L_x_8:
[----:B------:R-:W-:-:S11]  /*0360*/  DADD R10, R4, 2 ;  /* 0x40000000040a7429 */ /* 0x000fd60000000000 */
.L_x_7:
[----:B------:R-:W-:Y:S05]  /*0370*/  BSYNC.RECONVERGENT B3 ;  /* 0x0000000000037941 */ /* 0x000fea0003800200 */
.L_x_6:
[----:B------:R-:W-:Y:S01]  /*0380*/  FSETP.NEU.AND P0, PT, R25, 1, PT ;  /* 0x3f8000001900780b */ /* 0x000fe20003f0d000 */
[----:B------:R-:W-:Y:S01]  /*0390*/  IMAD.MOV.U32 R16, RZ, RZ, 0x0 ;  /* 0x00000000ff107424 */ /* 0x000fe200078e00ff */
[----:B------:R-:W-:Y:S01]  /*03a0*/  BSSY.RECONVERGENT B3, `(.L_x_9) ;  /* 0x000001c000037945 */ /* 0x000fe20003800200 */
[----:B------:R-:W-:Y:S01]  /*03b0*/  IMAD.MOV.U32 R17, RZ, RZ, 0x3fd80000 ;  /* 0x3fd80000ff117424 */ /* 0x000fe200078e00ff */
[----:B------:R-:W-:Y:S02]  /*03c0*/  FSEL R18, R10, RZ, P0 ;  /* 0x000000ff0a127208 */ /* 0x000fe40000000000 */
[----:B------:R-:W-:-:S06]  /*03d0*/  FSEL R19, R11, 1.875, P0 ;  /* 0x3ff000000b137808 */ /* 0x000fcc0000000000 */
[----:B------:R-:W-:-:S08]  /*03e0*/  DADD R18, R4, R18 ;  /* 0x0000000004127229 */ /* 0x000fd00000000012 */
[----:B------:R-:W-:-:S06]  /*03f0*/  DADD R18, R18, 1 ;  /* 0x3ff0000012127429 */ /* 0x000fcc0000000000 */
[----:B------:R-:W0:Y:S04]  /*0400*/  MUFU.RSQ64H R15, R19 ;  /* 0x00000013000f7308 */ /* 0x000e280000001c00 */
[----:B------:R-:W-:-:S05]  /*0410*/  VIADD R14, R19, 0xfcb00000 ;  /* 0xfcb00000130e7836 */ /* 0x000fca0000000000 */
[----:B------:R-:W-:Y:S01]  /*0420*/  ISETP.GE.U32.AND P0, PT, R14, 0x7ca00000, PT ;  /* 0x7ca000000e00780c */ /* 0x000fe20003f06070 */
[----:B0-----:R-:W-:-:S08]  /*0430*/  DMUL R4, R14, R14 ;  /* 0x0000000e0e047228 */ /* 0x001fd00000000000 */
[----:B------:R-:W-:-:S08]  /*0440*/  DFMA R4, R18, -R4, 1 ;  /* 0x3ff000001204742b */ /* 0x000fd00000000804 */
[----:B------:R-:W-:Y:S02]  /*0450*/  DFMA R16, R4, R16, 0.5 ;  /* 0x3fe000000410742b */ /* 0x000fe40000000010 */
[----:B------:R-:W-:-:S08]  /*0460*/  DMUL R4, R14, R4 ;  /* 0x000000040e047228 */ /* 0x000fd00000000000 */
[----:B------:R-:W-:-:S08]  /*0470*/  DFMA R16, R16, R4, R14 ;  /* 0x000000041010722b */ /* 0x000fd0000000000e */
[----:B------:R-:W-:Y:S02]  /*0480*/  DMUL R12, R18, R16 ;  /* 0x00000010120c7228 */ /* 0x000fe40000000000 */
[----:B------:R-:W-:Y:S02]  /*0490*/  VIADD R5, R17, 0xfff00000 ;  /* 0xfff0000011057836 */ /* 0x000fe40000000000 */
[----:B------:R-:W-:-:S04]  /*04a0*/  IMAD.MOV.U32 R4, RZ, RZ, R16 ;  /* 0x000000ffff047224 */ /* 0x000fc800078e0010 */
[----:B------:R-:W-:-:S08]  /*04b0*/  DFMA R10, R12, -R12, R18 ;  /* 0x8000000c0c0a722b */ /* 0x000fd00000000012 */
[----:B------:R-:W-:Y:S01]  /*04c0*/  DFMA R20, R10, R4, R12 ;  /* 0x000000040a14722b */ /* 0x000fe2000000000c */
[----:B------:R-:W-:Y:S10]  /*04d0*/  @!P0 BRA `(.L_x_10) ;  /* 0x0000000000208947 */ /* 0x000ff40003800000 */
[----:B------:R-:W-:Y:S01]  /*04e0*/  IMAD.MOV.U32 R3, RZ, RZ, R16 ;  /* 0x000000ffff037224 */ /* 0x000fe200078e0010 */
[----:B------:R-:W-:Y:S01]  /*04f0*/  MOV R16, R19 ;  /* 0x0000001300107202 */ /* 0x000fe20000000f00 */
[----:B------:R-:W-:Y:S01]  /*0500*/  IMAD.MOV.U32 R17, RZ, RZ, R18 ;  /* 0x000000ffff117224 */ /* 0x000fe200078e0012 */
[----:B------:R-:W-:Y:S01]  /*0510*/  MOV R6, 0x540 ;  /* 0x0000054000067802 */ /* 0x000fe20000000f00 */
[----:B------:R-:W-:-:S07]  /*0520*/  IMAD.MOV.U32 R15, RZ, RZ, R5 ;  /* 0x000000ffff0f7224 */ /* 0x000fce00078e0005 */
[----:B------:R-:W-:Y:S05]  /*0530*/  CALL.REL.NOINC `($__internal_1_$__cuda_sm20_dsqrt_rn_f64_mediumpath_v1) ;  /* 0x0000001c00987944 */ /* 0x000fea0003c00000 */
[----:B------:R-:W-:Y:S02]  /*0540*/  IMAD.MOV.U32 R20, RZ, RZ, R16 ;  /* 0x000000ffff147224 */ /* 0x000fe400078e0010 */
[----:B------:R-:W-:-:S07]  /*0550*/  IMAD.MOV.U32 R21, RZ, RZ, R17 ;  /* 0x000000ffff157224 */ /* 0x000fce00078e0011 */
.L_x_10:
[----:B------:R-:W-:Y:S05]  /*0560*/  BSYNC.RECONVERGENT B3 ;  /* 0x0000000000037941 */ /* 0x000fea0003800200 */
.L_x_9:
[----:B------:R-:W0:Y:S01]  /*0570*/  MUFU.RCP64H R5, R21 ;  /* 0x0000001500057308 */ /* 0x000e220000001800 */
[----:B------:R-:W-:Y:S02]  /*0580*/  IMAD.MOV.U32 R4, RZ, RZ, 0x1 ;  /* 0x00000001ff047424 */ /* 0x000fe400078e00ff */
[----:B------:R-:W-:Y:S01]  /*0590*/  FADD R14, R25, 1 ;  /* 0x3f800000190e7421 */ /* 0x000fe20000000000 */
[----:B------:R-:W-:Y:S05]  /*05a0*/  BSSY.RECONVERGENT B3, `(.L_x_11) ;  /* 0x0000014000037945 */ /* 0x000fea0003800200 */
[----:B------:R-:W1:Y:S01]  /*05b0*/  F2F.F64.F32 R14, R14 ;  /* 0x0000000e000e7310 */ /* 0x000e620000201800 */
[----:B0-----:R-:W-:Y:S01]  /*05c0*/  DFMA R10, R4, -R20, 1 ;  /* 0x3ff00000040a742b */ /* 0x001fe20000000814 */
[----:B-1----:R-:W-:-:S07]  /*05d0*/  FSETP.GEU.AND P2, PT, |R15|, 6.5827683646048100446e-37, PT ;  /* 0x036000000f00780b */ /* 0x002fce0003f4e200 */
[----:B------:R-:W-:-:S08]  /*05e0*/  DFMA R10, R10, R10, R10 ;  /* 0x0000000a0a0a722b */ /* 0x000fd0000000000a */
[----:B------:R-:W-:-:S08]  /*05f0*/  DFMA R10, R4, R10, R4 ;  /* 0x0000000a040a722b */ /* 0x000fd00000000004 */
[----:B------:R-:W-:-:S08]  /*0600*/  DFMA R4, R10, -R20, 1 ;  /* 0x3ff000000a04742b */ /* 0x000fd00000000814 */
[----:B------:R-:W-:-:S08]  /*0610*/  DFMA R4, R10, R4, R10 ;  /* 0x000000040a04722b */ /* 0x000fd0000000000a */
[----:B------:R-:W-:-:S08]  /*0620*/  DMUL R10, R14, R4 ;  /* 0x000000040e0a7228 */ /* 0x000fd00000000000 */
[----:B------:R-:W-:-:S08]  /*0630*/  DFMA R12, R10, -R20, R14 ;  /* 0x800000140a0c722b */ /* 0x000fd0000000000e */
[----:B------:R-:W-:-:S10]  /*0640*/  DFMA R4, R4, R12, R10 ;  /* 0x0000000c0404722b */ /* 0x000fd4000000000a */
[----:B------:R-:W-:-:S05]  /*0650*/  FFMA R3, RZ, R21, R5 ;  /* 0x00000015ff037223 */ /* 0x000fca0000000005 */
[----:B------:R-:W-:-:S13]  /*0660*/  FSETP.GT.AND P0, PT, |R3|, 1.469367938527859385e-39, PT ;  /* 0x001000000300780b */ /* 0x000fda0003f04200 */
[----:B------:R-:W-:Y:S05]  /*0670*/  @P0 BRA P2, `(.L_x_12) ;  /* 0x0000000000180947 */ /* 0x000fea0001000000 */
[----:B------:R-:W-:Y:S01]  /*0680*/  IMAD.MOV.U32 R10, RZ, RZ, R20 ;  /* 0x000000ffff0a7224 */ /* 0x000fe200078e0014 */
[----:B------:R-:W-:Y:S01]  /*0690*/  MOV R16, 0x6c0 ;  /* 0x000006c000107802 */ /* 0x000fe20000000f00 */
[----:B------:R-:W-:-:S07]  /*06a0*/  IMAD.MOV.U32 R11, RZ, RZ, R21 ;  /* 0x000000ffff0b7224 */ /* 0x000fce00078e0015 */
[----:B------:R-:W-:Y:S05]  /*06b0*/  CALL.REL.NOINC `($__internal_0_$__cuda_sm20_div_rn_f64_full) ;  /* 0x0000001400c87944 */ /* 0x000fea0003c00000 */
[----:B------:R-:W-:Y:S02]  /*06c0*/  IMAD.MOV.U32 R4, RZ, RZ, R10 ;  /* 0x000000ffff047224 */ /* 0x000fe400078e000a */
[----:B------:R-:W-:-:S07]  /*06d0*/  IMAD.MOV.U32 R5, RZ, RZ, R11 ;  /* 0x000000ffff057224 */ /* 0x000fce00078e000b */
.L_x_12:
[----:B------:R-:W-:Y:S05]  /*06e0*/  BSYNC.RECONVERGENT B3 ;  /* 0x0000000000037941 */ /* 0x000fea0003800200 */
.L_x_11:
[----:B------:R-:W-:Y:S01]  /*06f0*/  DADD R8, R4, R8 ;  /* 0x0000000004087229 */ /* 0x000fe20000000008 */
[----:B------:R-:W-:Y:S01]  /*0700*/  VIADD R23, R23, 0x4000 ;  /* 0x0000400017177836 */ /* 0x000fe20000000000 */
[----:B------:R-:W-:Y:S09]  /*0710*/  @P1 BRA `(.L_x_13) ;  /* 0xfffffff800a41947 */ /* 0x000ff2000383ffff */
[----:B------:R-:W-:Y:S05]  /*0720*/  BSYNC.RECONVERGENT B2 ;  /* 0x0000000000027941 */ /* 0x000fea0003800200 */
.L_x_4:
[----:B------:R-:W-:-:S07]  /*0730*/  VIADD R4, R23, 0x1 ;  /* 0x0000000117047836 */ /* 0x000fce0000000000 */
.L_x_3:
[----:B------:R-:W-:Y:S05]  /*0740*/  BSYNC.RECONVERGENT B1 ;  /* 0x0000000000017941 */ /* 0x000fea0003800200 */
.L_x_2:
[----:B------:R-:W0:Y:S01]  /*0750*/  LDC R5, c[0x0][0x380] ;  /* 0x0000e000ff057b82 */ /* 0x000e220000000800 */
[----:B------:R-:W-:Y:S01]  /*0760*/  ISETP.GE.U32.AND P0, PT, R7, 0xc000, PT ;  /* 0x0000c0000700780c */ /* 0x000fe20003f06070 */
[----:B------:R-:W-:-:S12]  /*0770*/  BSSY.RECONVERGENT B1, `(.L_x_14) ;  /* 0x0000140000017945 */ /* 0x000fd80003800200 */
[----:B------:R-:W-:Y:S05]  /*0780*/  @!P0 BRA `(.L_x_15) ;  /* 0x0000001000f88947 */ /* 0x000fea0003800000 */
.L_x_47:
[----:B------:R-:W-:Y:S01]  /*0790*/  I2FP.F32.U32 R6, R4 ;  /* 0x0000000400067245 */ /* 0x000fe20000201000 */
[----:B------:R-:W-:Y:S01]  /*07a0*/  BSSY.RECONVERGENT B2, `(.L_x_16) ;  /* 0x0000007000027945 */ /* 0x000fe20003800200 */
[----:B------:R-:W-:-:S03]  /*07b0*/  MOV R3, 0x810 ;  /* 0x0000081000037802 */ /* 0x000fc60000000f00 */
[----:B0-----:R-:W-:-:S04]  /*07c0*/  FFMA R7, R6, UR7, R5 ;  /* 0x0000000706077c23 */ /* 0x001fc80008000005 */
[----:B------:R-:W0:Y:S02]  /*07d0*/  F2F.F64.F32 R22, R7 ;  /* 0x0000000700167310 */ /* 0x000e240000201800 */
[----:B0-----:R-:W-:-:S10]  /*07e0*/  DADD R12, -RZ, |R22| ;  /* 0x00000000ff0c7229 */ /* 0x001fd40000000516 */
[----:B------:R-:W-:-:S07]  /*07f0*/  IMAD.MOV.U32 R6, RZ, RZ, R13 ;  /* 0x000000ffff067224 */ /* 0x000fce00078e000d */
[----:B------:R-:W-:Y:S05]  /*0800*/  CALL.REL.NOINC `($_Z11trap_kernelffifPf$__internal_accurate_pow) ;  /* 0x0000001c009c7944 */ /* 0x000fea0003c00000 */
[----:B------:R-:W-:Y:S05]  /*0810*/  BSYNC.RECONVERGENT B2 ;  /* 0x0000000000027941 */ /* 0x000fea0003800200 */
.L_x_16:
[----:B------:R-:W-:Y:S01]  /*0820*/  DADD R12, R22, 2 ;  /* 0x40000000160c7429 */ /* 0x000fe20000000000 */
[C---:B------:R-:W-:Y:S01]  /*0830*/  FSETP.NEU.AND P0, PT, R7.reuse, RZ, PT ;  /* 0x000000ff0700720b */ /* 0x040fe20003f0d000 */
[----:B------:R-:W-:Y:S01]  /*0840*/  BSSY.RECONVERGENT B2, `(.L_x_17) ;  /* 0x000000d000027945 */ /* 0x000fe20003800200 */
[----:B------:R-:W-:Y:S02]  /*0850*/  FSETP.NEU.AND P2, PT, R7, 1, PT ;  /* 0x3f8000000700780b */ /* 0x000fe40003f4d000 */
[----:B------:R-:W-:Y:S02]  /*0860*/  FSEL R10, R10, RZ, P0 ;  /* 0x000000ff0a0a7208 */ /* 0x000fe40000000000 */
[----:B------:R-:W-:-:S03]  /*0870*/  FSEL R11, R6, RZ, P0 ;  /* 0x000000ff060b7208 */ /* 0x000fc60000000000 */
[----:B------:R-:W-:-:S04]  /*0880*/  LOP3.LUT R12, R13, 0x7ff00000, RZ, 0xc0, !PT ;  /* 0x7ff000000d0c7812 */ /* 0x000fc800078ec0ff */
[----:B------:R-:W-:-:S13]  /*0890*/  ISETP.NE.AND P1, PT, R12, 0x7ff00000, PT ;  /* 0x7ff000000c00780c */ /* 0x000fda0003f25270 */
[----:B------:R-:W-:Y:S05]  /*08a0*/  @P1 BRA `(.L_x_18) ;  /* 0x0000000000181947 */ /* 0x000fea0003800000 */
[----:B------:R-:W-:-:S13]  /*08b0*/  FSETP.NAN.AND P0, PT, R7, R7, PT ;  /* 0x000000070700720b */ /* 0x000fda0003f08000 */
[----:B------:R-:W-:Y:S01]  /*08c0*/  @P0 DADD R10, R22, 2 ;  /* 0x40000000160a0429 */ /* 0x000fe20000000000 */
[----:B------:R-:W-:Y:S10]  /*08d0*/  @P0 BRA `(.L_x_18) ;  /* 0x00000000000c0947 */ /* 0x000ff40003800000 */
[----:B------:R-:W-:-:S14]  /*08e0*/  DSETP.NEU.AND P0, PT, |R22|, +INF , PT ;  /* 0x7ff000001600742a */ /* 0x000fdc0003f0d200 */
[----:B------:R-:W-:Y:S02]  /*08f0*/  @!P0 IMAD.MOV.U32 R10, RZ, RZ, 0x0 ;  /* 0x00000000ff0a8424 */ /* 0x000fe400078e00ff */
[----:B------:R-:W-:-:S07]  /*0900*/  @!P0 IMAD.MOV.U32 R11, RZ, RZ, 0x7ff00000 ;  /* 0x7ff00000ff0b8424 */ /* 0x000fce00078e00ff */
.L_x_18:
[----:B------:R-:W-:Y:S05]  /*0910*/  BSYNC.RECONVERGENT B2 ;  /* 0x0000000000027941 */ /* 0x000fea0003800200 */
.L_x_17:
[----:B------:R-:W-:Y:S01]  /*0920*/  FSEL R20, R10, RZ, P2 ;  /* 0x000000ff0a147208 */ /* 0x000fe20001000000 */
[----:B------:R-:W-:Y:S01]  /*0930*/  IMAD.MOV.U32 R13, RZ, RZ, 0x3fd80000 ;  /* 0x3fd80000ff0d7424 */ /* 0x000fe200078e00ff */
[----:B------:R-:W-:Y:S01]  /*0940*/  FSEL R21, R11, 1.875, P2 ;  /* 0x3ff000000b157808 */ /* 0x000fe20001000000 */
[----:B------:R-:W-:Y:S01]  /*0950*/  BSSY.RECONVERGENT B2, `(.L_x_19) ;  /* 0x0000018000027945 */ /* 0x000fe20003800200 */
[----:B------:R-:W-:-:S04]  /*0960*/  MOV R12, 0x0 ;  /* 0x00000000000c7802 */ /* 0x000fc80000000f00 */
        /* <DEDUP_REMOVED lines=17> */
[----:B------:R-:W-:Y:S01]  /*0a80*/  MOV R6, 0xad0 ;  /* 0x00000ad000067802 */ /* 0x000fe20000000f00 */
[----:B------:R-:W-:Y:S02]  /*0a90*/  IMAD.MOV.U32 R17, RZ, RZ, R20 ;  /* 0x000000ffff117224 */ /* 0x000fe400078e0014 */
[----:B------:R-:W-:Y:S02]  /*0aa0*/  IMAD.MOV.U32 R16, RZ, RZ, R21 ;  /* 0x000000ffff107224 */ /* 0x000fe400078e0015 */
[----:B------:R-:W-:-:S07]  /*0ab0*/  IMAD.MOV.U32 R14, RZ, RZ, R18 ;  /* 0x000000ffff0e7224 */ /* 0x000fce00078e0012 */
[----:B------:R-:W-:Y:S05]  /*0ac0*/  CALL.REL.NOINC `($__internal_1_$__cuda_sm20_dsqrt_rn_f64_mediumpath_v1) ;  /* 0x0000001800347944 */ /* 0x000fea0003c00000 */
.L_x_20:
[----:B------:R-:W-:Y:S05]  /*0ad0*/  BSYNC.RECONVERGENT B2 ;  /* 0x0000000000027941 */ /* 0x000fea0003800200 */
.L_x_19:
        /* <DEDUP_REMOVED lines=21> */
.L_x_22:
[----:B------:R-:W-:Y:S05]  /*0c30*/  BSYNC.RECONVERGENT B2 ;  /* 0x0000000000027941 */ /* 0x000fea0003800200 */
.L_x_21:
[----:B------:R-:W-:Y:S01]  /*0c40*/  VIADD R3, R4, 0x4000 ;  /* 0x0000400004037836 */ /* 0x000fe20000000000 */
[----:B------:R-:W-:Y:S01]  /*0c50*/  DADD R8, R10, R8 ;  /* 0x000000000a087229 */ /* 0x000fe20000000008 */
[----:B------:R-:W-:Y:S03]  /*0c60*/  BSSY.RECONVERGENT B2, `(.L_x_23) ;  /* 0x0000008000027945 */ /* 0x000fe60003800200 */
[----:B------:R-:W-:Y:S02]  /*0c70*/  I2FP.F32.U32 R6, R3 ;  /* 0x0000000300067245 */ /* 0x000fe40000201000 */
[----:B------:R-:W-:-:S03]  /*0c80*/  MOV R3, 0xce0 ;  /* 0x00000ce000037802 */ /* 0x000fc60000000f00 */
[----:B------:R-:W-:-:S04]  /*0c90*/  FFMA R7, R6, UR7, R5 ;  /* 0x0000000706077c23 */ /* 0x000fc80008000005 */
[----:B------:R-:W0:Y:S02]  /*0ca0*/  F2F.F64.F32 R22, R7 ;  /* 0x0000000700167310 */ /* 0x000e240000201800 */
[----:B0-----:R-:W-:-:S10]  /*0cb0*/  DADD R12, -RZ, |R22| ;  /* 0x00000000ff0c7229 */ /* 0x001fd40000000516 */
[----:B------:R-:W-:-:S07]  /*0cc0*/  IMAD.MOV.U32 R6, RZ, RZ, R13 ;  /* 0x000000ffff067224 */ /* 0x000fce00078e000d */
[----:B------:R-:W-:Y:S05]  /*0cd0*/  CALL.REL.NOINC `($_Z11trap_kernelffifPf$__internal_accurate_pow) ;  /* 0x0000001800687944 */ /* 0x000fea0003c00000 */
[----:B------:R-:W-:Y:S05]  /*0ce0*/  BSYNC.RECONVERGENT B2 ;  /* 0x0000000000027941 */ /* 0x000fea0003800200 */
.L_x_23:
        /* <DEDUP_REMOVED lines=15> */
.L_x_26:
[----:B------:R-:W-:-:S11]  /*0de0*/  DADD R10, R22, 2 ;  /* 0x40000000160a7429 */ /* 0x000fd60000000000 */
.L_x_25:
[----:B------:R-:W-:Y:S05]  /*0df0*/  BSYNC.RECONVERGENT B2 ;  /* 0x0000000000027941 */ /* 0x000fea0003800200 */
.L_x_24:
        /* <DEDUP_REMOVED lines=9> */
[----:B------:R-:W-:-:S04]  /*0e90*/  IADD3 R18, PT, PT, R21, -0x3500000, RZ ;  /* 0xfcb0000015127810 */ /* 0x000fc80007ffe0ff */
[----:B------:R-:W-:Y:S02]  /*0ea0*/  ISETP.GE.U32.AND P0, PT, R18, 0x7ca00000, PT ;  /* 0x7ca000001200780c */ /* 0x000fe40003f06070 */
        /* <DEDUP_REMOVED lines=17> */
.L_x_28:
[----:B------:R-:W-:Y:S05]  /*0fc0*/  BSYNC.RECONVERGENT B2 ;  /* 0x0000000000027941 */ /* 0x000fea0003800200 */
.L_x_27:
        /* <DEDUP_REMOVED lines=21> */
.L_x_30:
[----:B------:R-:W-:Y:S05]  /*1120*/  BSYNC.RECONVERGENT B2 ;  /* 0x0000000000027941 */ /* 0x000fea0003800200 */
.L_x_29:
        /* <DEDUP_REMOVED lines=11> */
.L_x_31:
        /* <DEDUP_REMOVED lines=12> */
[----:B------:R-:W-:Y:S01]  /*12a0*/  IMAD.MOV.U32 R10, RZ, RZ, 0x0 ;  /* 0x00000000ff0a7424 */ /* 0x000fe200078e00ff */
[----:B------:R-:W-:Y:S01]  /*12b0*/  MOV R11, 0x7ff00000 ;  /* 0x7ff00000000b7802 */ /* 0x000fe20000000f00 */
[----:B------:R-:W-:Y:S06]  /*12c0*/  BRA `(.L_x_33) ;  /* 0x0000000000047947 */ /* 0x000fec0003800000 */
.L_x_34:
[----:B------:R-:W-:-:S11]  /*12d0*/  DADD R10, R22, 2 ;  /* 0x40000000160a7429 */ /* 0x000fd60000000000 */
.L_x_33:
[----:B------:R-:W-:Y:S05]  /*12e0*/  BSYNC.RECONVERGENT B2 ;  /* 0x0000000000027941 */ /* 0x000fea0003800200 */
.L_x_32:
        /* <DEDUP_REMOVED lines=28> */
.L_x_36:
[----:B------:R-:W-:Y:S05]  /*14b0*/  BSYNC.RECONVERGENT B2 ;  /* 0x0000000000027941 */ /* 0x000fea0003800200 */
.L_x_35:
        /* <DEDUP_REMOVED lines=21> */
.L_x_38:
[----:B------:R-:W-:Y:S05]  /*1610*/  BSYNC.RECONVERGENT B2 ;  /* 0x0000000000027941 */ /* 0x000fea0003800200 */
.L_x_37:
        /* <DEDUP_REMOVED lines=8> */
[----:B------:R-:W-:-:S07]  /*16a0*/  MOV R6, R13 ;  /* 0x0000000d00067202 */ /* 0x000fce0000000f00 */
[----:B------:R-:W-:Y:S05]  /*16b0*/  CALL.REL.NOINC `($_Z11trap_kernelffifPf$__internal_accurate_pow) ;  /* 0x0000000c00f07944 */ /* 0x000fea0003c00000 */
[----:B------:R-:W-:Y:S05]  /*16c0*/  BSYNC.RECONVERGENT B2 ;  /* 0x0000000000027941 */ /* 0x000fea0003800200 */
.L_x_39:
        /* <DEDUP_REMOVED lines=15> */
.L_x_42:
[----:B------:R-:W-:-:S11]  /*17c0*/  DADD R10, R22, 2 ;  /* 0x40000000160a7429 */ /* 0x000fd60000000000 */
.L_x_41:
[----:B------:R-:W-:Y:S05]  /*17d0*/  BSYNC.RECONVERGENT B2 ;  /* 0x0000000000027941 */ /* 0x000fea0003800200 */
.L_x_40:
        /* <DEDUP_REMOVED lines=28> */
.L_x_44:
[----:B------:R-:W-:Y:S05]  /*19a0*/  BSYNC.RECONVERGENT B2 ;  /* 0x0000000000027941 */ /* 0x000fea0003800200 */
.L_x_43:
        /* <DEDUP_REMOVED lines=18> */
[----:B------:R-:W-:Y:S02]  /*1ad0*/  MOV R11, R17 ;  /* 0x00000011000b7202 */ /* 0x000fe40000000f00 */
[----:B------:R-:W-:-:S07]  /*1ae0*/  MOV R16, 0x1b00 ;  /* 0x00001b0000107802 */ /* 0x000fce0000000f00 */
[----:B------:R-:W-:Y:S05]  /*1af0*/  CALL.REL.NOINC `($__internal_0_$__cuda_sm20_div_rn_f64_full) ;  /* 0x0000000000b87944 */ /* 0x000fea0003c00000 */
[----:B------:R-:W-:Y:S02]  /*1b00*/  IMAD.MOV.U32 R6, RZ, RZ, R10 ;  /* 0x000000ffff067224 */ /* 0x000fe400078e000a */
[----:B------:R-:W-:-:S07]  /*1b10*/  IMAD.MOV.U32 R7, RZ, RZ, R11 ;  /* 0x000000ffff077224 */ /* 0x000fce00078e000b */
.L_x_46:
[----:B------:R-:W-:Y:S05]  /*1b20*/  BSYNC.RECONVERGENT B2 ;  /* 0x0000000000027941 */ /* 0x000fea0003800200 */
.L_x_45:
[----:B------:R-:W-:Y:S01]  /*1b30*/  VIADD R4, R4, 0x10000 ;  /* 0x0001000004047836 */ /* 0x000fe20000000000 */
[----:B------:R-:W-:-:S04]  /*1b40*/  DADD R8, R8, R6 ;  /* 0x0000000008087229 */ /* 0x000fc80000000006 */
[----:B------:R-:W-:-:S13]  /*1b50*/  ISETP.GE.AND P0, PT, R4, UR10, PT ;  /* 0x0000000a04007c0c */ /* 0x000fda000bf06270 */
[----:B------:R-:W-:Y:S05]  /*1b60*/  @!P0 BRA `(.L_x_47) ;  /* 0xffffffec00088947 */ /* 0x000fea000383ffff */
.L_x_15:
[----:B------:R-:W-:Y:S05]  /*1b70*/  BSYNC.RECONVERGENT B1 ;  /* 0x0000000000017941 */ /* 0x000fea0003800200 */
.L_x_14:
[----:B------:R1:W2:Y:S02]  /*1b80*/  F2F.F32.F64 R8, R8 ;  /* 0x0000000800087310 */ /* 0x0002a40000301000 */
.L_x_1:
[----:B------:R-:W-:Y:S05]  /*1b90*/  BSYNC.RECONVERGENT B0 ;  /* 0x0000000000007941 */ /* 0x000fea0003800200 */
.L_x_0:
[----:B------:R-:W3:Y:S01]  /*1ba0*/  S2UR UR5, SR_CgaCtaId ;  /* 0x00000000000579c3 */ /* 0x000ee20000008800 */
[----:B------:R-:W-:Y:S01]  /*1bb0*/  UMOV UR4, 0x400 ;  /* 0x0000040000047882 */ /* 0x000fe20000000000 */
[C---:B------:R-:W-:Y:S02]  /*1bc0*/  ISETP.GT.U32.AND P0, PT, R2.reuse, 0x1f, PT ;  /* 0x0000001f0200780c */ /* 0x040fe40003f04070 */
[C---:B------:R-:W-:Y:S02]  /*1bd0*/  ISETP.GT.U32.AND P1, PT, R2.reuse, 0xf, PT ;  /* 0x0000000f0200780c */ /* 0x040fe40003f24070 */
[C---:B------:R-:W-:Y:S02]  /*1be0*/  ISETP.GT.U32.AND P2, PT, R2.reuse, 0x7, PT ;  /* 0x000000070200780c */ /* 0x040fe40003f44070 */
[C---:B------:R-:W-:Y:S02]  /*1bf0*/  ISETP.GT.U32.AND P3, PT, R2.reuse, 0x3, PT ;  /* 0x000000030200780c */ /* 0x040fe40003f64070 */
[----:B------:R-:W-:-:S02]  /*1c00*/  ISETP.GT.U32.AND P4, PT, R2, 0x1, PT ;  /* 0x000000010200780c */ /* 0x000fc40003f84070 */
[----:B------:R-:W-:Y:S01]  /*1c10*/  ISETP.NE.AND P5, PT, R2, RZ, PT ;  /* 0x000000ff0200720c */ /* 0x000fe20003fa5270 */
[----:B---3--:R-:W-:-:S06]  /*1c20*/  ULEA UR4, UR5, UR4, 0x18 ;  /* 0x0000000405047291 */ /* 0x008fcc000f8ec0ff */
[----:B------:R-:W-:-:S05]  /*1c30*/  LEA R3, R2, UR4, 0x2 ;  /* 0x0000000402037c11 */ /* 0x000fca000f8e10ff */
[----:B0-----:R-:W0:Y:S04]  /*1c40*/  @!P0 LDS R5, [R3+0x4] ;  /* 0x0000040003058984 */ /* 0x001e280000000800 */
[----:B------:R-:W3:Y:S04]  /*1c50*/  @!P1 LDS R7, [R3+0x4] ;  /* 0x0000040003079984 */ /* 0x000ee80000000800 */
[----:B-1----:R-:W1:Y:S04]  /*1c60*/  @!P2 LDS R9, [R3+0x4] ;  /* 0x000004000309a984 */ /* 0x002e680000000800 */
[----:B------:R-:W4:Y:S04]  /*1c70*/  @!P3 LDS R11, [R3+0x4] ;  /* 0x00000400030bb984 */ /* 0x000f280000000800 */
[----:B------:R-:W5:Y:S04]  /*1c80*/  @!P4 LDS R13, [R3+0x4] ;  /* 0x00000400030dc984 */ /* 0x000f680000000800 */
[----:B------:R-:W5:Y:S04]  /*1c90*/  @!P5 LDS R15, [R3+0x4] ;  /* 0x00000400030fd984 */ /* 0x000f680000000800 */
[----:B--2---:R0:W-:Y:S02]  /*1ca0*/  STS [R3], R8 ;  /* 0x0000000803007388 */ /* 0x0041e40000000800 */
[----:B0-----:R-:W-:-:S05]  /*1cb0*/  @!P0 FADD R8, R8, R5 ;  /* 0x0000000508088221 */ /* 0x001fca0000000000 */
[----:B------:R3:W-:Y:S02]  /*1cc0*/  @!P0 STS [R3], R8 ;  /* 0x0000000803008388 */ /* 0x0007e40000000800 */
[----:B---3--:R-:W-:-:S05]  /*1cd0*/  @!P1 FADD R8, R8, R7 ;  /* 0x0000000708089221 */ /* 0x008fca0000000000 */
[----:B------:R1:W-:Y:S02]  /*1ce0*/  @!P1 STS [R3], R8 ;  /* 0x0000000803009388 */ /* 0x0003e40000000800 */
[----:B-1----:R-:W-:-:S05]  /*1cf0*/  @!P2 FADD R8, R8, R9 ;  /* 0x000000090808a221 */ /* 0x002fca0000000000 */
[----:B------:R4:W-:Y:S02]  /*1d00*/  @!P2 STS [R3], R8 ;  /* 0x000000080300a388 */ /* 0x0009e40000000800 */
[----:B----4-:R-:W-:-:S05]  /*1d10*/  @!P3 FADD R8, R8, R11 ;  /* 0x0000000b0808b221 */ /* 0x010fca0000000000 */
[----:B------:R5:W-:Y:S02]  /*1d20*/  @!P3 STS [R3], R8 ;  /* 0x000000080300b388 */ /* 0x000be40000000800 */
[----:B-----5:R-:W-:-:S04]  /*1d30*/  @!P4 FADD R8, R8, R13 ;  /* 0x0000000d0808c221 */ /* 0x020fc80000000000 */
[----:B------:R-:W-:Y:S01]  /*1d40*/  @!P5 FADD R2, R15, R8 ;  /* 0x000000080f02d221 */ /* 0x000fe20000000000 */
[----:B------:R0:W-:Y:S04]  /*1d50*/  @!P4 STS [R3], R8 ;  /* 0x000000080300c388 */ /* 0x0001e80000000800 */
[----:B------:R0:W-:Y:S01]  /*1d60*/  @!P5 STS [R3], R2 ;  /* 0x000000020300d388 */ /* 0x0001e20000000800 */
[----:B------:R-:W-:Y:S05]  /*1d70*/  @!P5 EXIT ;  /* 0x000000000000d94d */ /* 0x000fea0003800000 */
[----:B------:R-:W1:Y:S01]  /*1d80*/  LDS R5, [UR4] ;  /* 0x00000004ff057984 */ /* 0x000e620008000800 */
[----:B0-----:R-:W0:Y:S01]  /*1d90*/  LDC.64 R2, c[0x0][0x390] ;  /* 0x0000e400ff027b82 */ /* 0x001e220000000a00 */
[----:B------:R-:W1:Y:S01]  /*1da0*/  LDCU.64 UR6, c[0x0][0x358] ;  /* 0x00006b00ff0677ac */ /* 0x000e620008000a00 */
[----:B0-----:R-:W-:-:S05]  /*1db0*/  IMAD.WIDE.U32 R2, R0, 0x4, R2 ;  /* 0x0000000400027825 */ /* 0x001fca00078e0002 */
[----:B-1----:R-:W-:Y:S01]  /*1dc0*/  STG.E desc[UR6][R2.64], R5 ;  /* 0x0000000502007986 */ /* 0x002fe2000c101906 */
[----:B------:R-:W-:Y:S05]  /*1dd0*/  EXIT ;  /* 0x000000000000794d */ /* 0x000fea0003800000 */
        .weak           $__internal_0_$__cuda_sm20_div_rn_f64_full
        .type           $__internal_0_$__cuda_sm20_div_rn_f64_full,@function
        .size           $__internal_0_$__cuda_sm20_div_rn_f64_full,($__internal_1_$__cuda_sm20_dsqrt_rn_f64_mediumpath_v1 - $__internal_0_$__cuda_sm20_div_rn_f64_full)
$__internal_0_$__cuda_sm20_div_rn_f64_full:
[C---:B------:R-:W-:Y:S01]  /*1de0*/  FSETP.GEU.AND P0, PT, |R11|.reuse, 1.469367938527859385e-39, PT ;  /* 0x001000000b00780b */ /* 0x040fe20003f0e200 */
[----:B------:R-:W-:Y:S01]  /*1df0*/  IMAD.MOV.U32 R12, RZ, RZ, 0x1 ;  /* 0x00000001ff0c7424 */ /* 0x000fe200078e00ff */
[----:B------:R-:W-:Y:S01]  /*1e00*/  LOP3.LUT R28, R11, 0x800fffff, RZ, 0xc0, !PT ;  /* 0x800fffff0b1c7812 */ /* 0x000fe200078ec0ff */
[----:B------:R-:W-:Y:S01]  /*1e10*/  BSSY.RECONVERGENT B4, `(.L_x_48) ;  /* 0x0000054000047945 */ /* 0x000fe20003800200 */
[C---:B------:R-:W-:Y:S02]  /*1e20*/  FSETP.GEU.AND P3, PT, |R15|.reuse, 1.469367938527859385e-39, PT ;  /* 0x001000000f00780b */ /* 0x040fe40003f6e200 */
[----:B------:R-:W-:Y:S01]  /*1e30*/  LOP3.LUT R29, R28, 0x3ff00000, RZ, 0xfc, !PT ;  /* 0x3ff000001c1d7812 */ /* 0x000fe200078efcff */
[----:B------:R-:W-:Y:S01]  /*1e40*/  IMAD.MOV.U32 R28, RZ, RZ, R10 ;  /* 0x000000ffff1c7224 */ /* 0x000fe200078e000a */
[----:B------:R-:W-:Y:S02]  /*1e50*/  LOP3.LUT R6, R15, 0x7ff00000, RZ, 0xc0, !PT ;  /* 0x7ff000000f067812 */ /* 0x000fe400078ec0ff */
[----:B------:R-:W-:-:S03]  /*1e60*/  LOP3.LUT R18, R11, 0x7ff00000, RZ, 0xc0, !PT ;  /* 0x7ff000000b127812 */ /* 0x000fc600078ec0ff */
[----:B------:R-:W-:Y:S01]  /*1e70*/  @!P0 DMUL R28, R10, 8.98846567431157953865e+307 ;  /* 0x7fe000000a1c8828 */ /* 0x000fe20000000000 */
[C---:B------:R-:W-:Y:S01]  /*1e80*/  ISETP.GE.U32.AND P2, PT, R6.reuse, R18, PT ;  /* 0x000000120600720c */ /* 0x040fe20003f46070 */
[----:B------:R-:W-:Y:S02]  /*1e90*/  IMAD.MOV.U32 R17, RZ, RZ, R6 ;  /* 0x000000ffff117224 */ /* 0x000fe400078e0006 */
[----:B------:R-:W-:Y:S02]  /*1ea0*/  @!P3 LOP3.LUT R3, R11, 0x7ff00000, RZ, 0xc0, !PT ;  /* 0x7ff000000b03b812 */ /* 0x000fe400078ec0ff */
[----:B------:R-:W0:Y:S02]  /*1eb0*/  MUFU.RCP64H R13, R29 ;  /* 0x0000001d000d7308 */ /* 0x000e240000001800 */
[----:B------:R-:W-:Y:S01]  /*1ec0*/  @!P3 ISETP.GE.U32.AND P4, PT, R6, R3, PT ;  /* 0x000000030600b20c */ /* 0x000fe20003f86070 */
[----:B------:R-:W-:Y:S01]  /*1ed0*/  IMAD.MOV.U32 R3, RZ, RZ, 0x1ca00000 ;  /* 0x1ca00000ff037424 */ /* 0x000fe200078e00ff */
[----:B------:R-:W-:-:S04]  /*1ee0*/  @!P0 LOP3.LUT R18, R29, 0x7ff00000, RZ, 0xc0, !PT ;  /* 0x7ff000001d128812 */ /* 0x000fc800078ec0ff */
[----:B------:R-:W-:-:S04]  /*1ef0*/  SEL R26, R3, 0x63400000, !P2 ;  /* 0x63400000031a7807 */ /* 0x000fc80005000000 */
[----:B------:R-:W-:Y:S01]  /*1f00*/  LOP3.LUT R27, R26, 0x800fffff, R15, 0xf8, !PT ;  /* 0x800fffff1a1b7812 */ /* 0x000fe200078ef80f */
[----:B------:R-:W-:Y:S01]  /*1f10*/  IMAD.MOV.U32 R26, RZ, RZ, R14 ;  /* 0x000000ffff1a7224 */ /* 0x000fe200078e000e */
[----:B0-----:R-:W-:-:S08]  /*1f20*/  DFMA R20, R12, -R28, 1 ;  /* 0x3ff000000c14742b */ /* 0x001fd0000000081c */
[----:B------:R-:W-:-:S08]  /*1f30*/  DFMA R20, R20, R20, R20 ;  /* 0x000000141414722b */ /* 0x000fd00000000014 */
[----:B------:R-:W-:Y:S01]  /*1f40*/  DFMA R20, R12, R20, R12 ;  /* 0x000000140c14722b */ /* 0x000fe2000000000c */
[----:B------:R-:W-:-:S04]  /*1f50*/  @!P3 SEL R12, R3, 0x63400000, !P4 ;  /* 0x63400000030cb807 */ /* 0x000fc80006000000 */
[----:B------:R-:W-:-:S03]  /*1f60*/  @!P3 LOP3.LUT R12, R12, 0x80000000, R15, 0xf8, !PT ;  /* 0x800000000c0cb812 */ /* 0x000fc600078ef80f */
[----:B------:R-:W-:Y:S01]  /*1f70*/  DFMA R30, R20, -R28, 1 ;  /* 0x3ff00000141e742b */ /* 0x000fe2000000081c */
[----:B------:R-:W-:Y:S01]  /*1f80*/  @!P3 LOP3.LUT R13, R12, 0x100000, RZ, 0xfc, !PT ;  /* 0x001000000c0db812 */ /* 0x000fe200078efcff */
[----:B------:R-:W-:-:S06]  /*1f90*/  @!P3 IMAD.MOV.U32 R12, RZ, RZ, RZ ;  /* 0x000000ffff0cb224 */ /* 0x000fcc00078e00ff */
[----:B------:R-:W-:Y:S02]  /*1fa0*/  DFMA R30, R20, R30, R20 ;  /* 0x0000001e141e722b */ /* 0x000fe40000000014 */
[----:B------:R-:W-:-:S08]  /*1fb0*/  @!P3 DFMA R26, R26, 2, -R12 ;  /* 0x400000001a1ab82b */ /* 0x000fd0000000080c */
[----:B------:R-:W-:Y:S02]  /*1fc0*/  DMUL R20, R30, R26 ;  /* 0x0000001a1e147228 */ /* 0x000fe40000000000 */
[----:B------:R-:W-:-:S05]  /*1fd0*/  @!P3 LOP3.LUT R17, R27, 0x7ff00000, RZ, 0xc0, !PT ;  /* 0x7ff000001b11b812 */ /* 0x000fca00078ec0ff */
[----:B------:R-:W-:Y:S01]  /*1fe0*/  VIADD R19, R17, 0xffffffff ;  /* 0xffffffff11137836 */ /* 0x000fe20000000000 */
[----:B------:R-:W-:-:S04]  /*1ff0*/  DFMA R12, R20, -R28, R26 ;  /* 0x8000001c140c722b */ /* 0x000fc8000000001a */
[----:B------:R-:W-:-:S04]  /*2000*/  ISETP.GT.U32.AND P0, PT, R19, 0x7feffffe, PT ;  /* 0x7feffffe1300780c */ /* 0x000fc80003f04070 */
[----:B------:R-:W-:Y:S01]  /*2010*/  DFMA R12, R30, R12, R20 ;  /* 0x0000000c1e0c722b */ /* 0x000fe20000000014 */
[----:B------:R-:W-:-:S05]  /*2020*/  VIADD R20, R18, 0xffffffff ;  /* 0xffffffff12147836 */ /* 0x000fca0000000000 */
[----:B------:R-:W-:-:S13]  /*2030*/  ISETP.GT.U32.OR P0, PT, R20, 0x7feffffe, P0 ;  /* 0x7feffffe1400780c */ /* 0x000fda0000704470 */
[----:B------:R-:W-:Y:S05]  /*2040*/  @P0 BRA `(.L_x_49) ;  /* 0x00000000006c0947 */ /* 0x000fea0003800000 */
[----:B------:R-:W-:-:S04]  /*2050*/  LOP3.LUT R15, R11, 0x7ff00000, RZ, 0xc0, !PT ;  /* 0x7ff000000b0f7812 */ /* 0x000fc800078ec0ff */
[CC--:B------:R-:W-:Y:S02]  /*2060*/  VIADDMNMX R14, R6.reuse, -R15.reuse, 0xb9600000, !PT ;  /* 0xb9600000060e7446 */ /* 0x0c0fe4000780090f */
[----:B------:R-:W-:Y:S02]  /*2070*/  ISETP.GE.U32.AND P0, PT, R6, R15, PT ;  /* 0x0000000f0600720c */ /* 0x000fe40003f06070 */
[----:B------:R-:W-:Y:S02]  /*2080*/  VIMNMX R14, PT, PT, R14, 0x46a00000, PT ;  /* 0x46a000000e0e7848 */ /* 0x000fe40003fe0100 */
[----:B------:R-:W-:-:S05]  /*2090*/  SEL R3, R3, 0x63400000, !P0 ;  /* 0x6340000003037807 */ /* 0x000fca0004000000 */
[----:B------:R-:W-:Y:S01]  /*20a0*/  IMAD.IADD R3, R14, 0x1, -R3 ;  /* 0x000000010e037824 */ /* 0x000fe200078e0a03 */
[----:B------:R-:W-:-:S03]  /*20b0*/  MOV R14, RZ ;  /* 0x000000ff000e7202 */ /* 0x000fc60000000f00 */
[----:B------:R-:W-:-:S06]  /*20c0*/  VIADD R15, R3, 0x7fe00000 ;  /* 0x7fe00000030f7836 */ /* 0x000fcc0000000000 */
[----:B------:R-:W-:-:S10]  /*20d0*/  DMUL R20, R12, R14 ;  /* 0x0000000e0c147228 */ /* 0x000fd40000000000 */
[----:B------:R-:W-:-:S13]  /*20e0*/  FSETP.GTU.AND P0, PT, |R21|, 1.469367938527859385e-39, PT ;  /* 0x001000001500780b */ /* 0x000fda0003f0c200 */
[----:B------:R-:W-:Y:S05]  /*20f0*/  @P0 BRA `(.L_x_50) ;  /* 0x0000000000940947 */ /* 0x000fea0003800000 */
[----:B------:R-:W-:Y:S01]  /*2100*/  DFMA R26, R12, -R28, R26 ;  /* 0x8000001c0c1a722b */ /* 0x000fe2000000001a */
[----:B------:R-:W-:-:S09]  /*2110*/  IMAD.MOV.U32 R14, RZ, RZ, RZ ;  /* 0x000000ffff0e7224 */ /* 0x000fd200078e00ff */
[C---:B------:R-:W-:Y:S02]  /*2120*/  FSETP.NEU.AND P0, PT, R27.reuse, RZ, PT ;  /* 0x000000ff1b00720b */ /* 0x040fe40003f0d000 */
[----:B------:R-:W-:-:S04]  /*2130*/  LOP3.LUT R6, R27, 0x80000000, R11, 0x48, !PT ;  /* 0x800000001b067812 */ /* 0x000fc800078e480b */
[----:B------:R-:W-:-:S07]  /*2140*/  LOP3.LUT R15, R6, R15, RZ, 0xfc, !PT ;  /* 0x0000000f060f7212 */ /* 0x000fce00078efcff */
[----:B------:R-:W-:Y:S05]  /*2150*/  @!P0 BRA `(.L_x_50) ;  /* 0x00000000007c8947 */ /* 0x000fea0003800000 */
[----:B------:R-:W-:Y:S01]  /*2160*/  IMAD.MOV R11, RZ, RZ, -R3 ;  /* 0x000000ffff0b7224 */ /* 0x000fe200078e0a03 */
[----:B------:R-:W-:Y:S01]  /*2170*/  IADD3 R3, PT, PT, -R3, -0x43300000, RZ ;  /* 0xbcd0000003037810 */ /* 0x000fe20007ffe1ff */
[----:B------:R-:W-:-:S06]  /*2180*/  IMAD.MOV.U32 R10, RZ, RZ, RZ ;  /* 0x000000ffff0a7224 */ /* 0x000fcc00078e00ff */
[----:B------:R-:W-:Y:S02]  /*2190*/  DFMA R10, R20, -R10, R12 ;  /* 0x8000000a140a722b */ /* 0x000fe4000000000c */
[----:B------:R-:W-:-:S08]  /*21a0*/  DMUL.RP R12, R12, R14 ;  /* 0x0000000e0c0c7228 */ /* 0x000fd00000008000 */
[----:B------:R-:W-:Y:S02]  /*21b0*/  FSETP.NEU.AND P0, PT, |R11|, R3, PT ;  /* 0x000000030b00720b */ /* 0x000fe40003f0d200 */
[----:B------:R-:W-:Y:S02]  /*21c0*/  LOP3.LUT R3, R13, R6, RZ, 0x3c, !PT ;  /* 0x000000060d037212 */ /* 0x000fe400078e3cff */
[----:B------:R-:W-:Y:S02]  /*21d0*/  FSEL R20, R12, R20, !P0 ;  /* 0x000000140c147208 */ /* 0x000fe40004000000 */
[----:B------:R-:W-:Y:S01]  /*21e0*/  FSEL R21, R3, R21, !P0 ;  /* 0x0000001503157208 */ /* 0x000fe20004000000 */
[----:B------:R-:W-:Y:S06]  /*21f0*/  BRA `(.L_x_50) ;  /* 0x0000000000547947 */ /* 0x000fec0003800000 */
.L_x_49:
[----:B------:R-:W-:-:S14]  /*2200*/  DSETP.NAN.AND P0, PT, R14, R14, PT ;  /* 0x0000000e0e00722a */ /* 0x000fdc0003f08000 */
[----:B------:R-:W-:Y:S05]  /*2210*/  @P0 BRA `(.L_x_51) ;  /* 0x0000000000440947 */ /* 0x000fea0003800000 */
[----:B------:R-:W-:-:S14]  /*2220*/  DSETP.NAN.AND P0, PT, R10, R10, PT ;  /* 0x0000000a0a00722a */ /* 0x000fdc0003f08000 */
[----:B------:R-:W-:Y:S05]  /*2230*/  @P0 BRA `(.L_x_52) ;  /* 0x0000000000300947 */ /* 0x000fea0003800000 */
[----:B------:R-:W-:Y:S01]  /*2240*/  ISETP.NE.AND P0, PT, R17, R18, PT ;  /* 0x000000121100720c */ /* 0x000fe20003f05270 */
[----:B------:R-:W-:Y:S02]  /*2250*/  IMAD.MOV.U32 R20, RZ, RZ, 0x0 ;  /* 0x00000000ff147424 */ /* 0x000fe400078e00ff */
[----:B------:R-:W-:-:S10]  /*2260*/  IMAD.MOV.U32 R21, RZ, RZ, -0x80000 ;  /* 0xfff80000ff157424 */ /* 0x000fd400078e00ff */
[----:B------:R-:W-:Y:S05]  /*2270*/  @!P0 BRA `(.L_x_50) ;  /* 0x0000000000348947 */ /* 0x000fea0003800000 */
[----:B------:R-:W-:Y:S02]  /*2280*/  ISETP.NE.AND P0, PT, R17, 0x7ff00000, PT ;  /* 0x7ff000001100780c */ /* 0x000fe40003f05270 */
[----:B------:R-:W-:Y:S02]  /*2290*/  LOP3.LUT R21, R15, 0x80000000, R11, 0x48, !PT ;  /* 0x800000000f157812 */ /* 0x000fe400078e480b */
[----:B------:R-:W-:-:S13]  /*22a0*/  ISETP.EQ.OR P0, PT, R18, RZ, !P0 ;  /* 0x000000ff1200720c */ /* 0x000fda0004702670 */
[----:B------:R-:W-:Y:S01]  /*22b0*/  @P0 LOP3.LUT R3, R21, 0x7ff00000, RZ, 0xfc, !PT ;  /* 0x7ff0000015030812 */ /* 0x000fe200078efcff */
[----:B------:R-:W-:Y:S02]  /*22c0*/  @!P0 IMAD.MOV.U32 R20, RZ, RZ, RZ ;  /* 0x000000ffff148224 */ /* 0x000fe400078e00ff */
[----:B------:R-:W-:Y:S02]  /*22d0*/  @P0 IMAD.MOV.U32 R20, RZ, RZ, RZ ;  /* 0x000000ffff140224 */ /* 0x000fe400078e00ff */
[----:B------:R-:W-:Y:S01]  /*22e0*/  @P0 IMAD.MOV.U32 R21, RZ, RZ, R3 ;  /* 0x000000ffff150224 */ /* 0x000fe200078e0003 */
[----:B------:R-:W-:Y:S06]  /*22f0*/  BRA `(.L_x_50) ;  /* 0x0000000000147947 */ /* 0x000fec0003800000 */
.L_x_52:
[----:B------:R-:W-:Y:S01]  /*2300*/  LOP3.LUT R21, R11, 0x80000, RZ, 0xfc, !PT ;  /* 0x000800000b157812 */ /* 0x000fe200078efcff */
[----:B------:R-:W-:Y:S01]  /*2310*/  IMAD.MOV.U32 R20, RZ, RZ, R10 ;  /* 0x000000ffff147224 */ /* 0x000fe200078e000a */
[----:B------:R-:W-:Y:S06]  /*2320*/  BRA `(.L_x_50) ;  /* 0x0000000000087947 */ /* 0x000fec0003800000 */
.L_x_51:
[----:B------:R-:W-:Y:S01]  /*2330*/  LOP3.LUT R21, R15, 0x80000, RZ, 0xfc, !PT ;  /* 0x000800000f157812 */ /* 0x000fe200078efcff */
[----:B------:R-:W-:-:S07]  /*2340*/  IMAD.MOV.U32 R20, RZ, RZ, R14 ;  /* 0x000000ffff147224 */ /* 0x000fce00078e000e */
.L_x_50:
[----:B------:R-:W-:Y:S05]  /*2350*/  BSYNC.RECONVERGENT B4 ;  /* 0x0000000000047941 */ /* 0x000fea0003800200 */
.L_x_48:
[----:B------:R-:W-:Y:S02]  /*2360*/  IMAD.MOV.U32 R17, RZ, RZ, 0x0 ;  /* 0x00000000ff117424 */ /* 0x000fe400078e00ff */
[----:B------:R-:W-:Y:S02]  /*2370*/  IMAD.MOV.U32 R10, RZ, RZ, R20 ;  /* 0x000000ffff0a7224 */ /* 0x000fe400078e0014 */
[----:B------:R-:W-:Y:S01]  /*2380*/  IMAD.MOV.U32 R11, RZ, RZ, R21 ;  /* 0x000000ffff0b7224 */ /* 0x000fe200078e0015 */
[----:B------:R-:W-:Y:S06]  /*2390*/  RET.REL.NODEC R16 `(_Z11trap_kernelffifPf) ;  /* 0xffffffdc10187950 */ /* 0x000fec0003c3ffff */
        .weak           $__internal_1_$__cuda_sm20_dsqrt_rn_f64_mediumpath_v1
        .type           $__internal_1_$__cuda_sm20_dsqrt_rn_f64_mediumpath_v1,@function
        .size           $__internal_1_$__cuda_sm20_dsqrt_rn_f64_mediumpath_v1,($_Z11trap_kernelffifPf$__internal_accurate_pow - $__internal_1_$__cuda_sm20_dsqrt_rn_f64_mediumpath_v1)
$__internal_1_$__cuda_sm20_dsqrt_rn_f64_mediumpath_v1:
[----:B------:R-:W-:Y:S01]  /*23a0*/  ISETP.GE.U32.AND P0, PT, R14, -0x3400000, PT ;  /* 0xfcc000000e00780c */ /* 0x000fe20003f06070 */
[----:B------:R-:W-:Y:S01]  /*23b0*/  BSSY.RECONVERGENT B4, `(.L_x_53) ;  /* 0x0000027000047945 */ /* 0x000fe20003800200 */
[-C--:B------:R-:W-:Y:S02]  /*23c0*/  LOP3.LUT R17, R17, R16.reuse, RZ, 0x3c, !PT ;  /* 0x0000001011117212 */ /* 0x080fe400078e3cff */
[----:B------:R-:W-:Y:S02]  /*23d0*/  MOV R14, R3 ;  /* 0x00000003000e7202 */ /* 0x000fe40000000f00 */
[----:B------:R-:W-:-:S04]  /*23e0*/  LOP3.LUT R16, R17, R16, RZ, 0x3c, !PT ;  /* 0x0000001011107212 */ /* 0x000fc800078e3cff */
[----:B------:R-:W-:-:S03]  /*23f0*/  LOP3.LUT R17, R17, R16, RZ, 0x3c, !PT ;  /* 0x0000001011117212 */ /* 0x000fc600078e3cff */
[----:B------:R-:W-:Y:S05]  /*2400*/  @!P0 BRA `(.L_x_54) ;  /* 0x0000000000208947 */ /* 0x000fea0003800000 */
[----:B------:R-:W-:-:S10]  /*2410*/  DFMA.RM R12, R10, R14, R12 ;  /* 0x0000000e0a0c722b */ /* 0x000fd4000000400c */
[----:B------:R-:W-:-:S05]  /*2420*/  IADD3 R10, P0, PT, R12, 0x1, RZ ;  /* 0x000000010c0a7810 */ /* 0x000fca0007f1e0ff */
[----:B------:R-:W-:-:S06]  /*2430*/  IMAD.X R11, RZ, RZ, R13, P0 ;  /* 0x000000ffff0b7224 */ /* 0x000fcc00000e060d */
[----:B------:R-:W-:-:S08]  /*2440*/  DFMA.RP R16, -R12, R10, R16 ;  /* 0x0000000a0c10722b */ /* 0x000fd00000008110 */
[----:B------:R-:W-:-:S06]  /*2450*/  DSETP.GT.AND P0, PT, R16, RZ, PT ;  /* 0x000000ff1000722a */ /* 0x000fcc0003f04000 */
[----:B------:R-:W-:Y:S02]  /*2460*/  FSEL R10, R10, R12, P0 ;  /* 0x0000000c0a0a7208 */ /* 0x000fe40000000000 */
[----:B------:R-:W-:Y:S01]  /*2470*/  FSEL R11, R11, R13, P0 ;  /* 0x0000000d0b0b7208 */ /* 0x000fe20000000000 */
[----:B------:R-:W-:Y:S06]  /*2480*/  BRA `(.L_x_55) ;  /* 0x0000000000647947 */ /* 0x000fec0003800000 */
.L_x_54:
[----:B------:R-:W-:-:S14]  /*2490*/  DSETP.NE.AND P0, PT, R16, RZ, PT ;  /* 0x000000ff1000722a */ /* 0x000fdc0003f05000 */
[----:B------:R-:W-:Y:S05]  /*24a0*/  @!P0 BRA `(.L_x_56) ;  /* 0x0000000000588947 */ /* 0x000fea0003800000 */
[----:B------:R-:W-:-:S13]  /*24b0*/  ISETP.GE.AND P0, PT, R17, RZ, PT ;  /* 0x000000ff1100720c */ /* 0x000fda0003f06270 */
[----:B------:R-:W-:Y:S02]  /*24c0*/  @!P0 IMAD.MOV.U32 R10, RZ, RZ, 0x0 ;  /* 0x00000000ff0a8424 */ /* 0x000fe400078e00ff */
[----:B------:R-:W-:Y:S01]  /*24d0*/  @!P0 IMAD.MOV.U32 R11, RZ, RZ, -0x80000 ;  /* 0xfff80000ff0b8424 */ /* 0x000fe200078e00ff */
[----:B------:R-:W-:Y:S06]  /*24e0*/  @!P0 BRA `(.L_x_55) ;  /* 0x00000000004c8947 */ /* 0x000fec0003800000 */
[----:B------:R-:W-:-:S13]  /*24f0*/  ISETP.GT.AND P0, PT, R17, 0x7fefffff, PT ;  /* 0x7fefffff1100780c */ /* 0x000fda0003f04270 */
[----:B------:R-:W-:Y:S05]  /*2500*/  @P0 BRA `(.L_x_56) ;  /* 0x0000000000400947 */ /* 0x000fea0003800000 */
[----:B------:R-:W-:Y:S01]  /*2510*/  DMUL R16, R16, 8.11296384146066816958e+31 ;  /* 0x4690000010107828 */ /* 0x000fe20000000000 */
[----:B------:R-:W-:Y:S02]  /*2520*/  IMAD.MOV.U32 R14, RZ, RZ, RZ ;  /* 0x000000ffff0e7224 */ /* 0x000fe400078e00ff */
[----:B------:R-:W-:Y:S02]  /*2530*/  IMAD.MOV.U32 R10, RZ, RZ, 0x0 ;  /* 0x00000000ff0a7424 */ /* 0x000fe400078e00ff */
[----:B------:R-:W-:Y:S01]  /*2540*/  IMAD.MOV.U32 R11, RZ, RZ, 0x3fd80000 ;  /* 0x3fd80000ff0b7424 */ /* 0x000fe200078e00ff */
[----:B------:R-:W0:Y:S02]  /*2550*/  MUFU.RSQ64H R15, R17 ;  /* 0x00000011000f7308 */ /* 0x000e240000001c00 */
[----:B0-----:R-:W-:-:S08]  /*2560*/  DMUL R12, R14, R14 ;  /* 0x0000000e0e0c7228 */ /* 0x001fd00000000000 */
[----:B------:R-:W-:-:S08]  /*2570*/  DFMA R12, R16, -R12, 1 ;  /* 0x3ff00000100c742b */ /* 0x000fd0000000080c */
[----:B------:R-:W-:Y:S02]  /*2580*/  DFMA R10, R12, R10, 0.5 ;  /* 0x3fe000000c0a742b */ /* 0x000fe4000000000a */
[----:B------:R-:W-:-:S08]  /*2590*/  DMUL R12, R14, R12 ;  /* 0x0000000c0e0c7228 */ /* 0x000fd00000000000 */
[----:B------:R-:W-:-:S08]  /*25a0*/  DFMA R12, R10, R12, R14 ;  /* 0x0000000c0a0c722b */ /* 0x000fd0000000000e */
[----:B------:R-:W-:Y:S02]  /*25b0*/  DMUL R10, R16, R12 ;  /* 0x0000000c100a7228 */ /* 0x000fe40000000000 */
[----:B------:R-:W-:-:S06]  /*25c0*/  VIADD R13, R13, 0xfff00000 ;  /* 0xfff000000d0d7836 */ /* 0x000fcc0000000000 */
[----:B------:R-:W-:-:S08]  /*25d0*/  DFMA R16, R10, -R10, R16 ;  /* 0x8000000a0a10722b */ /* 0x000fd00000000010 */
[----:B------:R-:W-:-:S10]  /*25e0*/  DFMA R10, R12, R16, R10 ;  /* 0x000000100c0a722b */ /* 0x000fd4000000000a */
[----:B------:R-:W-:Y:S01]  /*25f0*/  VIADD R11, R11, 0xfcb00000 ;  /* 0xfcb000000b0b7836 */ /* 0x000fe20000000000 */
[----:B------:R-:W-:Y:S06]  /*2600*/  BRA `(.L_x_55) ;  /* 0x0000000000047947 */ /* 0x000fec0003800000 */
.L_x_56:
[----:B------:R-:W-:-:S11]  /*2610*/  DADD R10, R16, R16 ;  /* 0x00000000100a7229 */ /* 0x000fd60000000010 */
.L_x_55:
[----:B------:R-:W-:Y:S05]  /*2620*/  BSYNC.RECONVERGENT B4 ;  /* 0x0000000000047941 */ /* 0x000fea0003800200 */
.L_x_53:
[----:B------:R-:W-:Y:S02]  /*2630*/  IMAD.MOV.U32 R16, RZ, RZ, R10 ;  /* 0x000000ffff107224 */ /* 0x000fe400078e000a */
[----:B------:R-:W-:Y:S02]  /*2640*/  IMAD.MOV.U32 R17, RZ, RZ, R11 ;  /* 0x000000ffff117224 */ /* 0x000fe400078e000b */
[----:B------:R-:W-:Y:S02]  /*2650*/  IMAD.MOV.U32 R10, RZ, RZ, R6 ;  /* 0x000000ffff0a7224 */ /* 0x000fe400078e0006 */
[----:B------:R-:W-:-:S04]  /*2660*/  IMAD.MOV.U32 R11, RZ, RZ, 0x0 ;  /* 0x00000000ff0b7424 */ /* 0x000fc800078e00ff */
[----:B------:R-:W-:Y:S05]  /*2670*/  RET.REL.NODEC R10 `(_Z11trap_kernelffifPf) ;  /* 0xffffffd80a607950 */ /* 0x000fea0003c3ffff */
        .type           $_Z11trap_kernelffifPf$__internal_accurate_pow,@function
        .size           $_Z11trap_kernelffifPf$__internal_accurate_pow,(.L_x_61 - $_Z11trap_kernelffifPf$__internal_accurate_pow)
$_Z11trap_kernelffifPf$__internal_accurate_pow:
[----:B------:R-:W-:Y:S01]  /*2680*/  ISETP.GT.U32.AND P0, PT, R6, 0xfffff, PT ;  /* 0x000fffff0600780c */ /* 0x000fe20003f04070 */
[----:B------:R-:W-:Y:S01]  /*2690*/  IMAD.MOV.U32 R10, RZ, RZ, R12 ;  /* 0x000000ffff0a7224 */ /* 0x000fe200078e000c */
[----:B------:R-:W-:Y:S01]  /*26a0*/  MOV R11, R6 ;  /* 0x00000006000b7202 */ /* 0x000fe20000000f00 */
[--C-:B------:R-:W-:Y:S01]  /*26b0*/  IMAD.MOV.U32 R13, RZ, RZ, R6.reuse ;  /* 0x000000ffff0d7224 */ /* 0x100fe200078e0006 */
[----:B------:R-:W-:Y:S01]  /*26c0*/  UMOV UR4, 0x7d2cafe2 ;  /* 0x7d2cafe200047882 */ /* 0x000fe20000000000 */
[----:B------:R-:W-:Y:S01]  /*26d0*/  IMAD.MOV.U32 R16, RZ, RZ, 0x41ad3b5a ;  /* 0x41ad3b5aff107424 */ /* 0x000fe200078e00ff */
[----:B------:R-:W-:Y:S01]  /*26e0*/  UMOV UR5, 0x3eb0f5ff ;  /* 0x3eb0f5ff00057882 */ /* 0x000fe20000000000 */
[----:B------:R-:W-:Y:S01]  /*26f0*/  IMAD.MOV.U32 R17, RZ, RZ, 0x3ed0f5d2 ;  /* 0x3ed0f5d2ff117424 */ /* 0x000fe200078e00ff */
[----:B------:R-:W-:Y:S01]  /*2700*/  SHF.R.U32.HI R6, RZ, 0x14, R6 ;  /* 0x00000014ff067819 */ /* 0x000fe20000011606 */
[----:B------:R-:W-:Y:S01]  /*2710*/  UMOV UR8, 0x3b39803f ;  /* 0x3b39803f00087882 */ /* 0x000fe20000000000 */
[----:B------:R-:W-:-:S03]  /*2720*/  UMOV UR9, 0x3c7abc9e ;  /* 0x3c7abc9e00097882 */ /* 0x000fc60000000000 */
[----:B------:R-:W-:-:S10]  /*2730*/  @!P0 DMUL R10, R10, 1.80143985094819840000e+16 ;  /* 0x435000000a0a8828 */ /* 0x000fd40000000000 */
[----:B------:R-:W-:Y:S01]  /*2740*/  @!P0 IMAD.MOV.U32 R13, RZ, RZ, R11 ;  /* 0x000000ffff0d8224 */ /* 0x000fe200078e000b */
[----:B------:R-:W-:Y:S01]  /*2750*/  @!P0 LEA.HI R6, R11, 0xffffffca, RZ, 0xc ;  /* 0xffffffca0b068811 */ /* 0x000fe200078f60ff */
[----:B------:R-:W-:-:S03]  /*2760*/  @!P0 IMAD.MOV.U32 R12, RZ, RZ, R10 ;  /* 0x000000ffff0c8224 */ /* 0x000fc600078e000a */
[----:B------:R-:W-:Y:S01]  /*2770*/  LOP3.LUT R13, R13, 0x800fffff, RZ, 0xc0, !PT ;  /* 0x800fffff0d0d7812 */ /* 0x000fe200078ec0ff */
[----:B------:R-:W-:Y:S02]  /*2780*/  IMAD.MOV.U32 R14, RZ, RZ, R12 ;  /* 0x000000ffff0e7224 */ /* 0x000fe400078e000c */
[----:B------:R-:W-:Y:S01]  /*2790*/  IMAD.MOV.U32 R12, RZ, RZ, RZ ;  /* 0x000000ffff0c7224 */ /* 0x000fe200078e00ff */
[----:B------:R-:W-:-:S04]  /*27a0*/  LOP3.LUT R13, R13, 0x3ff00000, RZ, 0xfc, !PT ;  /* 0x3ff000000d0d7812 */ /* 0x000fc800078efcff */
[----:B------:R-:W-:Y:S01]  /*27b0*/  ISETP.GE.U32.AND P2, PT, R13, 0x3ff6a09f, PT ;  /* 0x3ff6a09f0d00780c */ /* 0x000fe20003f46070 */
[----:B------:R-:W-:-:S12]  /*27c0*/  IMAD.MOV.U32 R15, RZ, RZ, R13 ;  /* 0x000000ffff0f7224 */ /* 0x000fd800078e000d */
[----:B------:R-:W-:-:S04]  /*27d0*/  @P2 VIADD R10, R15, 0xfff00000 ;  /* 0xfff000000f0a2836 */ /* 0x000fc80000000000 */
[----:B------:R-:W-:-:S06]  /*27e0*/  @P2 IMAD.MOV.U32 R15, RZ, RZ, R10 ;  /* 0x000000ffff0f2224 */ /* 0x000fcc00078e000a */
[C---:B------:R-:W-:Y:S02]  /*27f0*/  DADD R18, R14.reuse, 1 ;  /* 0x3ff000000e127429 */ /* 0x040fe40000000000 */
[----:B------:R-:W-:-:S04]  /*2800*/  DADD R14, R14, -1 ;  /* 0xbff000000e0e7429 */ /* 0x000fc80000000000 */
[----:B------:R-:W0:Y:S02]  /*2810*/  MUFU.RCP64H R13, R19 ;  /* 0x00000013000d7308 */ /* 0x000e240000001800 */
[----:B0-----:R-:W-:-:S08]  /*2820*/  DFMA R18, -R18, R12, 1 ;  /* 0x3ff000001212742b */ /* 0x001fd0000000010c */
[----:B------:R-:W-:-:S08]  /*2830*/  DFMA R18, R18, R18, R18 ;  /* 0x000000121212722b */ /* 0x000fd00000000012 */
[----:B------:R-:W-:-:S08]  /*2840*/  DFMA R18, R12, R18, R12 ;  /* 0x000000120c12722b */ /* 0x000fd0000000000c */
[----:B------:R-:W-:-:S08]  /*2850*/  DMUL R12, R14, R18 ;  /* 0x000000120e0c7228 */ /* 0x000fd00000000000 */
[----:B------:R-:W-:-:S08]  /*2860*/  DFMA R12, R14, R18, R12 ;  /* 0x000000120e0c722b */ /* 0x000fd0000000000c */
[----:B------:R-:W-:-:S08]  /*2870*/  DMUL R26, R12, R12 ;  /* 0x0000000c0c1a7228 */ /* 0x000fd00000000000 */
[----:B------:R-:W-:Y:S01]  /*2880*/  DFMA R16, R26, UR4, R16 ;  /* 0x000000041a107c2b */ /* 0x000fe20008000010 */
[----:B------:R-:W-:Y:S01]  /*2890*/  UMOV UR4, 0x75488a3f ;  /* 0x75488a3f00047882 */ /* 0x000fe20000000000 */
[----:B------:R-:W-:-:S06]  /*28a0*/  UMOV UR5, 0x3ef3b20a ;  /* 0x3ef3b20a00057882 */ /* 0x000fcc0000000000 */
[----:B------:R-:W-:Y:S01]  /*28b0*/  DFMA R20, R26, R16, UR4 ;  /* 0x000000041a147e2b */ /* 0x000fe20008000010 */
[----:B------:R-:W-:Y:S01]  /*28c0*/  UMOV UR4, 0xe4faecd5 ;  /* 0xe4faecd500047882 */ /* 0x000fe20000000000 */
[----:B------:R-:W-:Y:S01]  /*28d0*/  UMOV UR5, 0x3f1745cd ;  /* 0x3f1745cd00057882 */ /* 0x000fe20000000000 */
[----:B------:R-:W-:-:S05]  /*28e0*/  DADD R16, R14, -R12 ;  /* 0x000000000e107229 */ /* 0x000fca000000080c */
[----:B------:R-:W-:Y:S01]  /*28f0*/  DFMA R20, R26, R20, UR4 ;  /* 0x000000041a147e2b */ /* 0x000fe20008000014 */
[----:B------:R-:W-:Y:S01]  /*2900*/  UMOV UR4, 0x258a578b ;  /* 0x258a578b00047882 */ /* 0x000fe20000000000 */
[----:B------:R-:W-:Y:S01]  /*2910*/  UMOV UR5, 0x3f3c71c7 ;  /* 0x3f3c71c700057882 */ /* 0x000fe20000000000 */
[----:B------:R-:W-:-:S05]  /*2920*/  DADD R16, R16, R16 ;  /* 0x0000000010107229 */ /* 0x000fca0000000010 */
[----:B------:R-:W-:Y:S01]  /*2930*/  DFMA R20, R26, R20, UR4 ;  /* 0x000000041a147e2b */ /* 0x000fe20008000014 */
[----:B------:R-:W-:Y:S01]  /*2940*/  UMOV UR4, 0x9242b910 ;  /* 0x9242b91000047882 */ /* 0x000fe20000000000 */
[----:B------:R-:W-:Y:S01]  /*2950*/  UMOV UR5, 0x3f624924 ;  /* 0x3f62492400057882 */ /* 0x000fe20000000000 */
[----:B------:R-:W-:-:S05]  /*2960*/  DFMA R16, R14, -R12, R16 ;  /* 0x8000000c0e10722b */ /* 0x000fca0000000010 */
[----:B------:R-:W-:Y:S01]  /*2970*/  DFMA R20, R26, R20, UR4 ;  /* 0x000000041a147e2b */ /* 0x000fe20008000014 */
[----:B------:R-:W-:Y:S01]  /*2980*/  UMOV UR4, 0x99999dfb ;  /* 0x99999dfb00047882 */ /* 0x000fe20000000000 */
[----:B------:R-:W-:Y:S01]  /*2990*/  UMOV UR5, 0x3f899999 ;  /* 0x3f89999900057882 */ /* 0x000fe20000000000 */
[----:B------:R-:W-:-:S05]  /*29a0*/  DMUL R16, R18, R16 ;  /* 0x0000001012107228 */ /* 0x000fca0000000000 */
[----:B------:R-:W-:Y:S01]  /*29b0*/  DFMA R20, R26, R20, UR4 ;  /* 0x000000041a147e2b */ /* 0x000fe20008000014 */
[----:B------:R-:W-:Y:S01]  /*29c0*/  UMOV UR4, 0x55555555 ;  /* 0x5555555500047882 */ /* 0x000fe20000000000 */
[----:B------:R-:W-:-:S03]  /*29d0*/  UMOV UR5, 0x3fb55555 ;  /* 0x3fb5555500057882 */ /* 0x000fc60000000000 */
[----:B------:R-:W-:Y:S02]  /*29e0*/  VIADD R29, R17, 0x100000 ;  /* 0x00100000111d7836 */ /* 0x000fe40000000000 */
[----:B------:R-:W-:Y:S01]  /*29f0*/  IMAD.MOV.U32 R28, RZ, RZ, R16 ;  /* 0x000000ffff1c7224 */ /* 0x000fe200078e0010 */
[----:B------:R-:W-:-:S08]  /*2a00*/  DFMA R14, R26, R20, UR4 ;  /* 0x000000041a0e7e2b */ /* 0x000fd00008000014 */
[----:B------:R-:W-:Y:S01]  /*2a10*/  DADD R18, -R14, UR4 ;  /* 0x000000040e127e29 */ /* 0x000fe20008000100 */
[----:B------:R-:W-:Y:S01]  /*2a20*/  UMOV UR4, 0xb9e7b0 ;  /* 0x00b9e7b000047882 */ /* 0x000fe20000000000 */
[----:B------:R-:W-:-:S06]  /*2a30*/  UMOV UR5, 0x3c46a4cb ;  /* 0x3c46a4cb00057882 */ /* 0x000fcc0000000000 */
[----:B------:R-:W-:Y:S02]  /*2a40*/  DFMA R18, R26, R20, R18 ;  /* 0x000000141a12722b */ /* 0x000fe40000000012 */
[----:B------:R-:W-:-:S06]  /*2a50*/  DMUL R20, R12, R12 ;  /* 0x0000000c0c147228 */ /* 0x000fcc0000000000 */
[----:B------:R-:W-:Y:S01]  /*2a60*/  DADD R18, R18, -UR4 ;  /* 0x8000000412127e29 */ /* 0x000fe20008000000 */
[----:B------:R-:W-:Y:S01]  /*2a70*/  UMOV UR4, 0x80000000 ;  /* 0x8000000000047882 */ /* 0x000fe20000000000 */
[C---:B------:R-:W-:Y:S01]  /*2a80*/  DFMA R10, R12.reuse, R12, -R20 ;  /* 0x0000000c0c0a722b */ /* 0x040fe20000000814 */
[----:B------:R-:W-:Y:S01]  /*2a90*/  UMOV UR5, 0x43300000 ;  /* 0x4330000000057882 */ /* 0x000fe20000000000 */
[----:B------:R-:W-:-:S06]  /*2aa0*/  DMUL R26, R12, R20 ;  /* 0x000000140c1a7228 */ /* 0x000fcc0000000000 */
[C---:B------:R-:W-:Y:S02]  /*2ab0*/  DFMA R28, R12.reuse, R28, R10 ;  /* 0x0000001c0c1c722b */ /* 0x040fe4000000000a */
[----:B------:R-:W-:-:S08]  /*2ac0*/  DFMA R10, R12, R20, -R26 ;  /* 0x000000140c0a722b */ /* 0x000fd0000000081a */
[----:B------:R-:W-:Y:S02]  /*2ad0*/  DFMA R10, R16, R20, R10 ;  /* 0x00000014100a722b */ /* 0x000fe4000000000a */
[----:B------:R-:W-:-:S06]  /*2ae0*/  DADD R20, R14, R18 ;  /* 0x000000000e147229 */ /* 0x000fcc0000000012 */
[----:B------:R-:W-:Y:S02]  /*2af0*/  DFMA R10, R12, R28, R10 ;  /* 0x0000001c0c0a722b */ /* 0x000fe4000000000a */
[----:B------:R-:W-:-:S08]  /*2b00*/  DADD R28, R14, -R20 ;  /* 0x000000000e1c7229 */ /* 0x000fd00000000814 */
[----:B------:R-:W-:Y:S02]  /*2b10*/  DADD R28, R18, R28 ;  /* 0x00000000121c7229 */ /* 0x000fe4000000001c */
[----:B------:R-:W-:-:S08]  /*2b20*/  DMUL R18, R20, R26 ;  /* 0x0000001a14127228 */ /* 0x000fd00000000000 */
[----:B------:R-:W-:-:S08]  /*2b30*/  DFMA R14, R20, R26, -R18 ;  /* 0x0000001a140e722b */ /* 0x000fd00000000812 */
[----:B------:R-:W-:-:S08]  /*2b40*/  DFMA R10, R20, R10, R14 ;  /* 0x0000000a140a722b */ /* 0x000fd0000000000e */
[----:B------:R-:W-:-:S08]  /*2b50*/  DFMA R28, R28, R26, R10 ;  /* 0x0000001a1c1c722b */ /* 0x000fd0000000000a */
[----:B------:R-:W-:-:S08]  /*2b60*/  DADD R10, R18, R28 ;  /* 0x00000000120a7229 */ /* 0x000fd0000000001c */
[--C-:B------:R-:W-:Y:S02]  /*2b70*/  DADD R14, R12, R10.reuse ;  /* 0x000000000c0e7229 */ /* 0x100fe4000000000a */
[----:B------:R-:W-:-:S06]  /*2b80*/  DADD R18, R18, -R10 ;  /* 0x0000000012127229 */ /* 0x000fcc000000080a */
[----:B------:R-:W-:Y:S02]  /*2b90*/  DADD R12, R12, -R14 ;  /* 0x000000000c0c7229 */ /* 0x000fe4000000080e */
[----:B------:R-:W-:-:S06]  /*2ba0*/  DADD R18, R28, R18 ;  /* 0x000000001c127229 */ /* 0x000fcc0000000012 */
[----:B------:R-:W-:Y:S01]  /*2bb0*/  DADD R12, R10, R12 ;  /* 0x000000000a0c7229 */ /* 0x000fe2000000000c */
[C---:B------:R-:W-:Y:S01]  /*2bc0*/  VIADD R10, R6.reuse, 0xfffffc01 ;  /* 0xfffffc01060a7836 */ /* 0x040fe20000000000 */
[----:B------:R-:W-:Y:S01]  /*2bd0*/  @P2 IADD3 R10, PT, PT, R6, -0x3fe, RZ ;  /* 0xfffffc02060a2810 */ /* 0x000fe20007ffe0ff */
[----:B------:R-:W-:-:S03]  /*2be0*/  IMAD.MOV.U32 R11, RZ, RZ, 0x43300000 ;  /* 0x43300000ff0b7424 */ /* 0x000fc600078e00ff */
[----:B------:R-:W-:Y:S02]  /*2bf0*/  LOP3.LUT R10, R10, 0x80000000, RZ, 0x3c, !PT ;  /* 0x800000000a0a7812 */ /* 0x000fe400078e3cff */
[----:B------:R-:W-:-:S04]  /*2c00*/  DADD R18, R18, R12 ;  /* 0x0000000012127229 */ /* 0x000fc8000000000c */
[----:B------:R-:W-:Y:S01]  /*2c10*/  DADD R12, R10, -UR4 ;  /* 0x800000040a0c7e29 */ /* 0x000fe20008000000 */
[----:B------:R-:W-:Y:S01]  /*2c20*/  UMOV UR4, 0xfefa39ef ;  /* 0xfefa39ef00047882 */ /* 0x000fe20000000000 */
[----:B------:R-:W-:Y:S02]  /*2c30*/  UMOV UR5, 0x3fe62e42 ;  /* 0x3fe62e4200057882 */ /* 0x000fe40000000000 */
[----:B------:R-:W-:-:S08]  /*2c40*/  DADD R16, R16, R18 ;  /* 0x0000000010107229 */ /* 0x000fd00000000012 */
[----:B------:R-:W-:-:S08]  /*2c50*/  DADD R18, R14, R16 ;  /* 0x000000000e127229 */ /* 0x000fd00000000010 */
[--C-:B------:R-:W-:Y:S02]  /*2c60*/  DFMA R10, R12, UR4, R18.reuse ;  /* 0x000000040c0a7c2b */ /* 0x100fe40008000012 */
[----:B------:R-:W-:-:S06]  /*2c70*/  DADD R20, R14, -R18 ;  /* 0x000000000e147229 */ /* 0x000fcc0000000812 */
[----:B------:R-:W-:Y:S02]  /*2c80*/  DFMA R14, R12, -UR4, R10 ;  /* 0x800000040c0e7c2b */ /* 0x000fe4000800000a */
[----:B------:R-:W-:-:S06]  /*2c90*/  DADD R20, R16, R20 ;  /* 0x0000000010147229 */ /* 0x000fcc0000000014 */
[----:B------:R-:W-:-:S08]  /*2ca0*/  DADD R14, -R18, R14 ;  /* 0x00000000120e7229 */ /* 0x000fd0000000010e */
[----:B------:R-:W-:-:S08]  /*2cb0*/  DADD R14, R20, -R14 ;  /* 0x00000000140e7229 */ /* 0x000fd0000000080e */
[----:B------:R-:W-:-:S08]  /*2cc0*/  DFMA R14, R12, UR8, R14 ;  /* 0x000000080c0e7c2b */ /* 0x000fd0000800000e */
[----:B------:R-:W-:-:S08]  /*2cd0*/  DADD R12, R10, R14 ;  /* 0x000000000a0c7229 */ /* 0x000fd0000000000e */
[----:B------:R-:W-:Y:S02]  /*2ce0*/  DADD R10, R10, -R12 ;  /* 0x000000000a0a7229 */ /* 0x000fe4000000080c */
[----:B------:R-:W-:-:S06]  /*2cf0*/  DMUL R16, R12, 2 ;  /* 0x400000000c107828 */ /* 0x000fcc0000000000 */
[----:B------:R-:W-:Y:S02]  /*2d00*/  DADD R14, R14, R10 ;  /* 0x000000000e0e7229 */ /* 0x000fe4000000000a */
[----:B------:R-:W-:Y:S01]  /*2d10*/  DFMA R12, R12, 2, -R16 ;  /* 0x400000000c0c782b */ /* 0x000fe20000000810 */
[----:B------:R-:W-:Y:S02]  /*2d20*/  IMAD.MOV.U32 R10, RZ, RZ, 0x652b82fe ;  /* 0x652b82feff0a7424 */ /* 0x000fe400078e00ff */
[----:B------:R-:W-:-:S05]  /*2d30*/  IMAD.MOV.U32 R11, RZ, RZ, 0x3ff71547 ;  /* 0x3ff71547ff0b7424 */ /* 0x000fca00078e00ff */
[----:B------:R-:W-:-:S08]  /*2d40*/  DFMA R14, R14, 2, R12 ;  /* 0x400000000e0e782b */ /* 0x000fd0000000000c */
[----:B------:R-:W-:-:S08]  /*2d50*/  DADD R18, R16, R14 ;  /* 0x0000000010127229 */ /* 0x000fd0000000000e */
[----:B------:R-:W-:Y:S02]  /*2d60*/  DFMA R10, R18, R10, 6.75539944105574400000e+15 ;  /* 0x43380000120a742b */ /* 0x000fe4000000000a */
[----:B------:R-:W-:Y:S01]  /*2d70*/  FSETP.GEU.AND P0, PT, |R19|, 4.1917929649353027344, PT ;  /* 0x4086232b1300780b */ /* 0x000fe20003f0e200 */
[----:B------:R-:W-:-:S05]  /*2d80*/  DADD R16, R16, -R18 ;  /* 0x0000000010107229 */ /* 0x000fca0000000812 */
[----:B------:R-:W-:-:S03]  /*2d90*/  DADD R12, R10, -6.75539944105574400000e+15 ;  /* 0xc33800000a0c7429 */ /* 0x000fc60000000000 */
[----:B------:R-:W-:-:S05]  /*2da0*/  DADD R14, R14, R16 ;  /* 0x000000000e0e7229 */ /* 0x000fca0000000010 */
[----:B------:R-:W-:Y:S01]  /*2db0*/  DFMA R20, R12, -UR4, R18 ;  /* 0x800000040c147c2b */ /* 0x000fe20008000012 */
[----:B------:R-:W-:Y:S01]  /*2dc0*/  UMOV UR4, 0x3b39803f ;  /* 0x3b39803f00047882 */ /* 0x000fe20000000000 */
[----:B------:R-:W-:-:S06]  /*2dd0*/  UMOV UR5, 0x3c7abc9e ;  /* 0x3c7abc9e00057882 */ /* 0x000fcc0000000000 */
[----:B------:R-:W-:Y:S01]  /*2de0*/  DFMA R20, R12, -UR4, R20 ;  /* 0x800000040c147c2b */ /* 0x000fe20008000014 */
[----:B------:R-:W-:Y:S01]  /*2df0*/  UMOV UR4, 0x69ce2bdf ;  /* 0x69ce2bdf00047882 */ /* 0x000fe20000000000 */
[----:B------:R-:W-:Y:S01]  /*2e00*/  IMAD.MOV.U32 R12, RZ, RZ, -0x35dec16 ;  /* 0xfca213eaff0c7424 */ /* 0x000fe200078e00ff */
[----:B------:R-:W-:Y:S01]  /*2e10*/  UMOV UR5, 0x3e5ade15 ;  /* 0x3e5ade1500057882 */ /* 0x000fe20000000000 */
[----:B------:R-:W-:-:S06]  /*2e20*/  IMAD.MOV.U32 R13, RZ, RZ, 0x3e928af3 ;  /* 0x3e928af3ff0d7424 */ /* 0x000fcc00078e00ff */
[----:B------:R-:W-:Y:S01]  /*2e30*/  DFMA R12, R20, UR4, R12 ;  /* 0x00000004140c7c2b */ /* 0x000fe2000800000c */
[----:B------:R-:W-:Y:S01]  /*2e40*/  UMOV UR4, 0x62401315 ;  /* 0x6240131500047882 */ /* 0x000fe20000000000 */
[----:B------:R-:W-:-:S06]  /*2e50*/  UMOV UR5, 0x3ec71dee ;  /* 0x3ec71dee00057882 */ /* 0x000fcc0000000000 */
[----:B------:R-:W-:Y:S01]  /*2e60*/  DFMA R12, R20, R12, UR4 ;  /* 0x00000004140c7e2b */ /* 0x000fe2000800000c */
        /* <DEDUP_REMOVED lines=20> */
[----:B------:R-:W-:-:S08]  /*2fb0*/  DFMA R12, R20, R12, UR4 ;  /* 0x00000004140c7e2b */ /* 0x000fd0000800000c */
[----:B------:R-:W-:-:S08]  /*2fc0*/  DFMA R12, R20, R12, 1 ;  /* 0x3ff00000140c742b */ /* 0x000fd0000000000c */
[----:B------:R-:W-:-:S10]  /*2fd0*/  DFMA R12, R20, R12, 1 ;  /* 0x3ff00000140c742b */ /* 0x000fd4000000000c */
[----:B------:R-:W-:Y:S02]  /*2fe0*/  IMAD R17, R10, 0x100000, R13 ;  /* 0x001000000a117824 */ /* 0x000fe400078e020d */
[----:B------:R-:W-:Y:S01]  /*2ff0*/  IMAD.MOV.U32 R16, RZ, RZ, R12 ;  /* 0x000000ffff107224 */ /* 0x000fe200078e000c */
[----:B------:R-:W-:Y:S06]  /*3000*/  @!P0 BRA `(.L_x_57) ;  /* 0x0000000000308947 */ /* 0x000fec0003800000 */
[----:B------:R-:W-:Y:S01]  /*3010*/  FSETP.GEU.AND P2, PT, |R19|, 4.2275390625, PT ;  /* 0x408748001300780b */ /* 0x000fe20003f4e200 */
[C---:B------:R-:W-:Y:S02]  /*3020*/  DADD R16, R18.reuse, +INF ;  /* 0x7ff0000012107429 */ /* 0x040fe40000000000 */
[----:B------:R-:W-:-:S08]  /*3030*/  DSETP.GEU.AND P0, PT, R18, RZ, PT ;  /* 0x000000ff1200722a */ /* 0x000fd00003f0e000 */
[----:B------:R-:W-:Y:S02]  /*3040*/  FSEL R16, R16, RZ, P0 ;  /* 0x000000ff10107208 */ /* 0x000fe40000000000 */
[----:B------:R-:W-:Y:S02]  /*3050*/  @!P2 LEA.HI R6, R10, R10, RZ, 0x1 ;  /* 0x0000000a0a06a211 */ /* 0x000fe400078f08ff */
[----:B------:R-:W-:Y:S02]  /*3060*/  FSEL R17, R17, RZ, P0 ;  /* 0x000000ff11117208 */ /* 0x000fe40000000000 */
[----:B------:R-:W-:-:S05]  /*3070*/  @!P2 SHF.R.S32.HI R6, RZ, 0x1, R6 ;  /* 0x00000001ff06a819 */ /* 0x000fca0000011406 */
[----:B------:R-:W-:Y:S02]  /*3080*/  @!P2 IMAD.IADD R10, R10, 0x1, -R6 ;  /* 0x000000010a0aa824 */ /* 0x000fe400078e0a06 */
[----:B------:R-:W-:-:S03]  /*3090*/  @!P2 IMAD R13, R6, 0x100000, R13 ;  /* 0x00100000060da824 */ /* 0x000fc600078e020d */
[----:B------:R-:W-:Y:S01]  /*30a0*/  @!P2 LEA R11, R10, 0x3ff00000, 0x14 ;  /* 0x3ff000000a0ba811 */ /* 0x000fe200078ea0ff */
[----:B------:R-:W-:-:S06]  /*30b0*/  @!P2 IMAD.MOV.U32 R10, RZ, RZ, RZ ;  /* 0x000000ffff0aa224 */ /* 0x000fcc00078e00ff */
[----:B------:R-:W-:-:S11]  /*30c0*/  @!P2 DMUL R16, R12, R10 ;  /* 0x0000000a0c10a228 */ /* 0x000fd60000000000 */
.L_x_57:
[----:B------:R-:W-:Y:S01]  /*30d0*/  DFMA R14, R14, R16, R16 ;  /* 0x000000100e0e722b */ /* 0x000fe20000000010 */
[----:B------:R-:W-:Y:S01]  /*30e0*/  IMAD.MOV.U32 R12, RZ, RZ, R3 ;  /* 0x000000ffff0c7224 */ /* 0x000fe200078e0003 */
[----:B------:R-:W-:Y:S01]  /*30f0*/  DSETP.NEU.AND P0, PT, |R16|, +INF , PT ;  /* 0x7ff000001000742a */ /* 0x000fe20003f0d200 */
[----:B------:R-:W-:-:S07]  /*3100*/  IMAD.MOV.U32 R13, RZ, RZ, 0x0 ;  /* 0x00000000ff0d7424 */ /* 0x000fce00078e00ff */
[----:B------:R-:W-:Y:S02]  /*3110*/  FSEL R10, R16, R14, !P0 ;  /* 0x0000000e100a7208 */ /* 0x000fe40004000000 */
[----:B------:R-:W-:Y:S01]  /*3120*/  FSEL R6, R17, R15, !P0 ;  /* 0x0000000f11067208 */ /* 0x000fe20004000000 */
[----:B------:R-:W-:Y:S06]  /*3130*/  RET.REL.NODEC R12 `(_Z11trap_kernelffifPf) ;  /* 0xffffffcc0cb07950 */ /* 0x000fec0003c3ffff */
.L_x_58:
[----:B------:R-:W-:-:S00]  /*3140*/  BRA `(.L_x_58) ;  /* 0xfffffffc00fc7947 */ /* 0x000fc0000383ffff */
[----:B------:R-:W-:-:S00]  /*3150*/  NOP ;  /* 0x0000000000007918 */ /* 0x000fc00000000000 */
        /* <DEDUP_REMOVED lines=10> */
.L_x_61:


//--------------------- .nv.shared._Z11trap_kernelffifPf --------------------------
	.section	.nv.shared._Z11trap_kernelffifPf,"aw",@nobits
	.sectionflags	@""
	.align	4
.nv.shared._Z11trap_kernelffifPf:
	.zero		1280


//--------------------- .nv.shared.reserved.0     --------------------------
	.section	.nv.shared.reserved.0,"aw",@nobits
	.weak		__nv_reservedSMEM_offset_0_alias
	.size		__nv_reservedSMEM_offset_0_alias, 0, 64
	.other		__nv_reservedSMEM_offset_0_alias,@"STO_CUDA_RESERVED_SHARED STV_DEFAULT"
__nv_reservedSMEM_offset_0_alias:
	.zero		0
	.zero		64


//--------------------- .nv.constant0._Z11trap_kernelffifPf --------------------------
	.section	.nv.constant0._Z11trap_kernelffifPf,"a",@progbits
	.sectionflags	@""
	.align	4
.nv.constant0._Z11trap_kernelffifPf:
	.zero		920


//--------------------- SYMBOLS --------------------------

	.type		.nv.reservedSmem.offset0,@object
	.size		.nv.reservedSmem.offset0,0x4
	.type		.nv.reservedSmem.cap,@object
	.size		.nv.reservedSmem.cap,0x4
